// auto-generated by cutlass_sweep.conv — config: {"arch": "sm_90", "cluster_m": 2, "cluster_n": 1, "conv_kind": "fprop", "dtype": "fp16", "ndim": 2, "tile_k": 32, "tile_m": 128, "tile_n": 64}
#include "cutlass/cutlass.h"
#include "cute/tensor.hpp"
#include "cutlass/kernel_hardware_info.hpp"
#include "cutlass/conv/convolution.h"
#include "cutlass/conv/dispatch_policy.hpp"
#include "cutlass/conv/collective/collective_builder.hpp"
#include "cutlass/conv/kernel/conv_universal.hpp"
#include "cutlass/conv/device/conv_universal_adapter.hpp"
#include "cutlass/epilogue/collective/collective_builder.hpp"

using namespace cute;
using Elem = cutlass::half_t;
using Acc  = float;
using LayoutAB = cutlass::layout::TensorNHWC;
using LayoutC  = cutlass::layout::TensorNHWC;
constexpr auto ConvOp = cutlass::conv::Operator::kFprop;
using TileShape    = Shape<_128, _64, Shape<_32>>;
using ClusterShape = Shape<_2, _1, _1>;

using CollectiveEpilogue = typename cutlass::epilogue::collective::CollectiveBuilder<
    cutlass::arch::Sm90, cutlass::arch::OpClassTensorOp,
    TileShape, ClusterShape,
    cutlass::epilogue::collective::EpilogueTileAuto,
    Acc, Acc,
    Elem, LayoutC, 128 / cutlass::sizeof_bits<Elem>::value,
    Elem, LayoutC, 128 / cutlass::sizeof_bits<Elem>::value,
    cutlass::epilogue::collective::EpilogueScheduleAuto
  >::CollectiveOp;

using CollectiveMainloop = typename cutlass::conv::collective::CollectiveBuilder<
    cutlass::arch::Sm90, cutlass::arch::OpClassTensorOp, ConvOp,
    Elem, LayoutAB, 128 / cutlass::sizeof_bits<Elem>::value,
    Elem, LayoutAB, 128 / cutlass::sizeof_bits<Elem>::value,
    Acc,
    TileShape, ClusterShape,
    cutlass::conv::collective::StageCountAutoCarveout<
        static_cast<int>(sizeof(typename CollectiveEpilogue::SharedStorage))>,
    cutlass::conv::collective::KernelScheduleAuto
  >::CollectiveOp;

using ProblemShape = cutlass::conv::ConvProblemShape<
    ConvOp, CollectiveMainloop::DispatchPolicy::NumSpatialDimensions>;
using ConvKernel = cutlass::conv::kernel::ConvUniversal<
    ProblemShape, CollectiveMainloop, CollectiveEpilogue>;
using Conv = cutlass::conv::device::ConvUniversalAdapter<ConvKernel>;

auto* _anchor = &cutlass::device_kernel<ConvKernel>;


// ===== COMPILED SASS (sm_90a) =====

	.target	sm_90a

	.elftype	@"ET_EXEC"


//--------------------- .note.nv.tkinfo           --------------------------
	.section	.note.nv.tkinfo,"",@"SHT_NOTE"
	.sectionflags	@"SHF_NOTE_NV_TKINFO"
	.tkinfo
        /*0018*/ 	.word	0x00000002
        /*0030*/ 	.string	""
        /*0030*/ 	.string	"ptxas"
        /*0030*/ 	.string	"Cuda compilation tools, release 13.0, V13.0.88"
        /*0030*/ 	.string	"Build cuda_13.0.r13.0/compiler.36424714_0"
        /*0030*/ 	.string	"-arch sm_90a -m 64 "



//--------------------- .note.nv.cuinfo           --------------------------
	.section	.note.nv.cuinfo,"",@"SHT_NOTE"
	.sectionflags	@"SHF_NOTE_NV_CUINFO"
        /*0018*/ 	.short	0x0002
        /*001a*/ 	.short	0x005a
        /*001c*/ 	.short	0x0082
	.zero		2


//--------------------- .nv.info                  --------------------------
	.section	.nv.info,"",@"SHT_CUDA_INFO"
	.align	4


	//----- nvinfo : EIATTR_REGCOUNT
	.align		4
        /*0000*/ 	.byte	0x04, 0x2f
        /*0002*/ 	.short	(.L_12 - .L_11)
	.align		4
.L_11:
        /*0004*/ 	.word	index@(_ZN7cutlass13device_kernelINS_4conv6kernel13ConvUniversalINS1_16ConvProblemShapeILNS1_8OperatorE0ELi2EEENS1_10collective14CollectiveConvINS1_46MainloopSm90TmaGmmaWarpSpecializedImplicitGemmILS5_0ELi18ELi2EN4cute5tupleIJNSA_1CILi2EEENSC_ILi1EEESE_EEENS1_36KernelImplicitTmaWarpSpecializedSm90ELi1EEENSB_IJNSC_ILi128EEENSC_ILi64EEENSB_IJNSC_ILi32EEEEEEEEENS_6half_tESN_NSA_8TiledMMAINSA_8MMA_AtomIJNSA_4SM904GMMA25MMA_64x64x16_F32F16F16_SSILNSR_5MajorE0ELST_0ELNSR_7ScaleInE1ELSU_1EEEEEENSA_6LayoutINSB_IJSE_SE_SE_EEENSB_IJNSC_ILi0EEESZ_SZ_EEEEENSB_IJNSA_10UnderscoreES12_S12_EEEEENS7_6detail26Sm90ImplicitGemmTileTraitsINSA_20SM90_TMA_LOAD_IM2COLENSA_14ComposedLayoutINSA_7SwizzleILi2ELi4ELi3EEENSA_18smem_ptr_flag_bitsILi16EEENSX_INSB_IJNSB_IJNSC_ILi8EEENSC_ILi16EEEEEENSB_IJSK_SE_EEENSB_IJSE_NSC_ILi18EEEEEEEEENSB_IJNSB_IJSK_NSC_ILi256EEEEEENSB_IJSE_SZ_EEENSB_IJSZ_NSC_ILi4096EEEEEEEEEEEEEvEENS16_INSA_23SM90_TMA_LOAD_MULTICASTENS18_IS1A_S1C_NSX_INSB_IJNSB_IJS1D_S1D_EEES1G_S1I_EEENSB_IJS1L_S1M_NSB_IJSZ_NSC_ILi2048EEEEEEEEEEEEEvEEEENS_8epilogue10collective6detail29Sm90TmaWarpSpecializedAdapterINS24_15DefaultEpilogueISN_NSB_IJNSB_IJlllEEESE_SZ_EEES29_NS23_6thread17LinearCombinationISN_Li1EffLNS2A_9ScaleType4KindE0ELNS_15FloatRoundStyleE2ESN_EENS_4gemm15EpilogueDefaultEEEEEvvEEEEvNT_6ParamsE)
        /*0008*/ 	.word	0x0000005a


	//----- nvinfo : EIATTR_FRAME_SIZE
	.align		4
.L_12:
        /*000c*/ 	.byte	0x04, 0x11
        /*000e*/ 	.short	(.L_14 - .L_13)
	.align		4
.L_13:
        /*0010*/ 	.word	index@(_ZN7cutlass13device_kernelINS_4conv6kernel13ConvUniversalINS1_16ConvProblemShapeILNS1_8OperatorE0ELi2EEENS1_10collective14CollectiveConvINS1_46MainloopSm90TmaGmmaWarpSpecializedImplicitGemmILS5_0ELi18ELi2EN4cute5tupleIJNSA_1CILi2EEENSC_ILi1EEESE_EEENS1_36KernelImplicitTmaWarpSpecializedSm90ELi1EEENSB_IJNSC_ILi128EEENSC_ILi64EEENSB_IJNSC_ILi32EEEEEEEEENS_6half_tESN_NSA_8TiledMMAINSA_8MMA_AtomIJNSA_4SM904GMMA25MMA_64x64x16_F32F16F16_SSILNSR_5MajorE0ELST_0ELNSR_7ScaleInE1ELSU_1EEEEEENSA_6LayoutINSB_IJSE_SE_SE_EEENSB_IJNSC_ILi0EEESZ_SZ_EEEEENSB_IJNSA_10UnderscoreES12_S12_EEEEENS7_6detail26Sm90ImplicitGemmTileTraitsINSA_20SM90_TMA_LOAD_IM2COLENSA_14ComposedLayoutINSA_7SwizzleILi2ELi4ELi3EEENSA_18smem_ptr_flag_bitsILi16EEENSX_INSB_IJNSB_IJNSC_ILi8EEENSC_ILi16EEEEEENSB_IJSK_SE_EEENSB_IJSE_NSC_ILi18EEEEEEEEENSB_IJNSB_IJSK_NSC_ILi256EEEEEENSB_IJSE_SZ_EEENSB_IJSZ_NSC_ILi4096EEEEEEEEEEEEEvEENS16_INSA_23SM90_TMA_LOAD_MULTICASTENS18_IS1A_S1C_NSX_INSB_IJNSB_IJS1D_S1D_EEES1G_S1I_EEENSB_IJS1L_S1M_NSB_IJSZ_NSC_ILi2048EEEEEEEEEEEEEvEEEENS_8epilogue10collective6detail29Sm90TmaWarpSpecializedAdapterINS24_15DefaultEpilogueISN_NSB_IJNSB_IJlllEEESE_SZ_EEES29_NS23_6thread17LinearCombinationISN_Li1EffLNS2A_9ScaleType4KindE0ELNS_15FloatRoundStyleE2ESN_EENS_4gemm15EpilogueDefaultEEEEEvvEEEEvNT_6ParamsE)
        /*0014*/ 	.word	0x00000000


	//----- nvinfo : EIATTR_MIN_STACK_SIZE
	.align		4
.L_14:
        /*0018*/ 	.byte	0x04, 0x12
        /*001a*/ 	.short	(.L_16 - .L_15)
	.align		4
.L_15:
        /*001c*/ 	.word	index@(_ZN7cutlass13device_kernelINS_4conv6kernel13ConvUniversalINS1_16ConvProblemShapeILNS1_8OperatorE0ELi2EEENS1_10collective14CollectiveConvINS1_46MainloopSm90TmaGmmaWarpSpecializedImplicitGemmILS5_0ELi18ELi2EN4cute5tupleIJNSA_1CILi2EEENSC_ILi1EEESE_EEENS1_36KernelImplicitTmaWarpSpecializedSm90ELi1EEENSB_IJNSC_ILi128EEENSC_ILi64EEENSB_IJNSC_ILi32EEEEEEEEENS_6half_tESN_NSA_8TiledMMAINSA_8MMA_AtomIJNSA_4SM904GMMA25MMA_64x64x16_F32F16F16_SSILNSR_5MajorE0ELST_0ELNSR_7ScaleInE1ELSU_1EEEEEENSA_6LayoutINSB_IJSE_SE_SE_EEENSB_IJNSC_ILi0EEESZ_SZ_EEEEENSB_IJNSA_10UnderscoreES12_S12_EEEEENS7_6detail26Sm90ImplicitGemmTileTraitsINSA_20SM90_TMA_LOAD_IM2COLENSA_14ComposedLayoutINSA_7SwizzleILi2ELi4ELi3EEENSA_18smem_ptr_flag_bitsILi16EEENSX_INSB_IJNSB_IJNSC_ILi8EEENSC_ILi16EEEEEENSB_IJSK_SE_EEENSB_IJSE_NSC_ILi18EEEEEEEEENSB_IJNSB_IJSK_NSC_ILi256EEEEEENSB_IJSE_SZ_EEENSB_IJSZ_NSC_ILi4096EEEEEEEEEEEEEvEENS16_INSA_23SM90_TMA_LOAD_MULTICASTENS18_IS1A_S1C_NSX_INSB_IJNSB_IJS1D_S1D_EEES1G_S1I_EEENSB_IJS1L_S1M_NSB_IJSZ_NSC_ILi2048EEEEEEEEEEEEEvEEEENS_8epilogue10collective6detail29Sm90TmaWarpSpecializedAdapterINS24_15DefaultEpilogueISN_NSB_IJNSB_IJlllEEESE_SZ_EEES29_NS23_6thread17LinearCombinationISN_Li1EffLNS2A_9ScaleType4KindE0ELNS_15FloatRoundStyleE2ESN_EENS_4gemm15EpilogueDefaultEEEEEvvEEEEvNT_6ParamsE)
        /*0020*/ 	.word	0x00000000
.L_16:


//--------------------- .nv.compat                --------------------------
	.section	.nv.compat,"",@"SHT_CUDA_COMPAT_INFO"
	.align	4
        /*0000*/ 	.byte	0x02, 0x09, 0x01, 0x00, 0x02, 0x02, 0x04, 0x00, 0x02, 0x05, 0x05, 0x00, 0x03, 0x07, 0x01, 0x01
        /*0010*/ 	.byte	0x02, 0x03, 0x01, 0x00, 0x02, 0x06, 0x01, 0x00, 0x04, 0x0b, 0x08, 0x00, 0x00, 0x00, 0x00, 0x00
        /*0020*/ 	.byte	0x00, 0x00, 0x00, 0x00


//--------------------- .nv.info._ZN7cutlass13device_kernelINS_4conv6kernel13ConvUniversalINS1_16ConvProblemShapeILNS1_8OperatorE0ELi2EEENS1_10collective14CollectiveConvINS1_46MainloopSm90TmaGmmaWarpSpecializedImplicitGemmILS5_0ELi18ELi2EN4cute5tupleIJNSA_1CILi2EEENSC_ILi1EEESE_EEENS1_36KernelImplicitTmaWarpSpecializedSm90ELi1EEENSB_IJNSC_ILi128EEENSC_ILi64EEENSB_IJNSC_ILi32EEEEEEEEENS_6half_tESN_NSA_8TiledMMAINSA_8MMA_AtomIJNSA_4SM904GMMA25MMA_64x64x16_F32F16F16_SSILNSR_5MajorE0ELST_0ELNSR_7ScaleInE1ELSU_1EEEEEENSA_6LayoutINSB_IJSE_SE_SE_EEENSB_IJNSC_ILi0EEESZ_SZ_EEEEENSB_IJNSA_10UnderscoreES12_S12_EEEEENS7_6detail26Sm90ImplicitGemmTileTraitsINSA_20SM90_TMA_LOAD_IM2COLENSA_14ComposedLayoutINSA_7SwizzleILi2ELi4ELi3EEENSA_18smem_ptr_flag_bitsILi16EEENSX_INSB_IJNSB_IJNSC_ILi8EEENSC_ILi16EEEEEENSB_IJSK_SE_EEENSB_IJSE_NSC_ILi18EEEEEEEEENSB_IJNSB_IJSK_NSC_ILi256EEEEEENSB_IJSE_SZ_EEENSB_IJSZ_NSC_ILi4096EEEEEEEEEEEEEvEENS16_INSA_23SM90_TMA_LOAD_MULTICASTENS18_IS1A_S1C_NSX_INSB_IJNSB_IJS1D_S1D_EEES1G_S1I_EEENSB_IJS1L_S1M_NSB_IJSZ_NSC_ILi2048EEEEEEEEEEEEEvEEEENS_8epilogue10collective6detail29Sm90TmaWarpSpecializedAdapterINS24_15DefaultEpilogueISN_NSB_IJNSB_IJlllEEESE_SZ_EEES29_NS23_6thread17LinearCombinationISN_Li1EffLNS2A_9ScaleType4KindE0ELNS_15FloatRoundStyleE2ESN_EENS_4gemm15EpilogueDefaultEEEEEvvEEEEvNT_6ParamsE --------------------------
	.section	.nv.info._ZN7cutlass13device_kernelINS_4conv6kernel13ConvUniversalINS1_16ConvProblemShapeILNS1_8OperatorE0ELi2EEENS1_10collective14CollectiveConvINS1_46MainloopSm90TmaGmmaWarpSpecializedImplicitGemmILS5_0ELi18ELi2EN4cute5tupleIJNSA_1CILi2EEENSC_ILi1EEESE_EEENS1_36KernelImplicitTmaWarpSpecializedSm90ELi1EEENSB_IJNSC_ILi128EEENSC_ILi64EEENSB_IJNSC_ILi32EEEEEEEEENS_6half_tESN_NSA_8TiledMMAINSA_8MMA_AtomIJNSA_4SM904GMMA25MMA_64x64x16_F32F16F16_SSILNSR_5MajorE0ELST_0ELNSR_7ScaleInE1ELSU_1EEEEEENSA_6LayoutINSB_IJSE_SE_SE_EEENSB_IJNSC_ILi0EEESZ_SZ_EEEEENSB_IJNSA_10UnderscoreES12_S12_EEEEENS7_6detail26Sm90ImplicitGemmTileTraitsINSA_20SM90_TMA_LOAD_IM2COLENSA_14ComposedLayoutINSA_7SwizzleILi2ELi4ELi3EEENSA_18smem_ptr_flag_bitsILi16EEENSX_INSB_IJNSB_IJNSC_ILi8EEENSC_ILi16EEEEEENSB_IJSK_SE_EEENSB_IJSE_NSC_ILi18EEEEEEEEENSB_IJNSB_IJSK_NSC_ILi256EEEEEENSB_IJSE_SZ_EEENSB_IJSZ_NSC_ILi4096EEEEEEEEEEEEEvEENS16_INSA_23SM90_TMA_LOAD_MULTICASTENS18_IS1A_S1C_NSX_INSB_IJNSB_IJS1D_S1D_EEES1G_S1I_EEENSB_IJS1L_S1M_NSB_IJSZ_NSC_ILi2048EEEEEEEEEEEEEvEEEENS_8epilogue10collective6detail29Sm90TmaWarpSpecializedAdapterINS24_15DefaultEpilogueISN_NSB_IJNSB_IJlllEEESE_SZ_EEES29_NS23_6thread17LinearCombinationISN_Li1EffLNS2A_9ScaleType4KindE0ELNS_15FloatRoundStyleE2ESN_EENS_4gemm15EpilogueDefaultEEEEEvvEEEEvNT_6ParamsE,"",@"SHT_CUDA_INFO"
	.sectionflags	@""
	.align	4


	//----- nvinfo : EIATTR_CUDA_API_VERSION
	.align		4
        /*0000*/ 	.byte	0x04, 0x37
        /*0002*/ 	.short	(.L_18 - .L_17)
.L_17:
        /*0004*/ 	.word	0x00000082


	//----- nvinfo : EIATTR_KPARAM_INFO
	.align		4
.L_18:
        /*0008*/ 	.byte	0x04, 0x17
        /*000a*/ 	.short	(.L_20 - .L_19)
.L_19:
        /*000c*/ 	.word	0x00000000
        /*0010*/ 	.short	0x0000
        /*0012*/ 	.short	0x0070
        /*0014*/ 	.byte	0x00, 0xf0, 0x01, 0x0e


	//----- nvinfo : EIATTR_SPARSE_MMA_MASK
	.align		4
.L_20:
        /*0018*/ 	.byte	0x03, 0x50
        /*001a*/ 	.short	0x0000


	//----- nvinfo : EIATTR_MAXREG_COUNT
	.align		4
        /*001c*/ 	.byte	0x03, 0x1b
        /*001e*/ 	.short	0x00ff


	//----- nvinfo : EIATTR_NUM_BARRIERS
	.align		4
        /*0020*/ 	.byte	0x02, 0x4c
        /*0022*/ 	.byte	0x01
	.zero		1


	//----- nvinfo : EIATTR_MERCURY_ISA_VERSION
	.align		4
        /*0024*/ 	.byte	0x03, 0x5f
        /*0026*/ 	.short	0x0101


	//----- nvinfo : EIATTR_COOP_GROUP_MASK_REGIDS
	.align		4
        /*0028*/ 	.byte	0x04, 0x29
        /*002a*/ 	.short	(.L_22 - .L_21)


	//   ....[0]....
.L_21:
        /*002c*/ 	.word	0xffffffff


	//   ....[1]....
        /*0030*/ 	.word	0xffffffff


	//   ....[2]....
        /*0034*/ 	.word	0xffffffff


	//   ....[3]....
        /*0038*/ 	.word	0xffffffff


	//----- nvinfo : EIATTR_COOP_GROUP_INSTR_OFFSETS
	.align		4
.L_22:
        /*003c*/ 	.byte	0x04, 0x28
        /*003e*/ 	.short	(.L_24 - .L_23)


	//   ....[0]....
.L_23:
        /*0040*/ 	.word	0x00000070


	//   ....[1]....
        /*0044*/ 	.word	0x00000080


	//   ....[2]....
        /*0048*/ 	.word	0x00000140


	//   ....[3]....
        /*004c*/ 	.word	0x00000890


	//----- nvinfo : EIATTR_MBARRIER_INSTR_OFFSETS
	.align		4
.L_24:
        /*0050*/ 	.byte	0x04, 0x39
        /*0052*/ 	.short	(.L_26 - .L_25)


	//   ....[0]....
.L_25:
        /*0054*/ 	.word	0x00000310
        /*0058*/ 	.word	0x000000ff
        /*005c*/ 	.word	0x00036000
        /*0060*/ 	.short	0x0100
        /*0062*/ 	.byte	0x08
	.zero		1


	//   ....[1]....
        /*0064*/ 	.word	0x00000320
        /*0068*/ 	.word	0x000000ff
        /*006c*/ 	.word	0x00036090
        /*0070*/ 	.short	0x0100
        /*0072*/ 	.byte	0x08
	.zero		1


	//   ....[2]....
        /*0074*/ 	.word	0x00000330
        /*0078*/ 	.word	0x000000ff
        /*007c*/ 	.word	0x00036008
        /*0080*/ 	.short	0x0100
        /*0082*/ 	.byte	0x08
	.zero		1


	//   ....[3]....
        /*0084*/ 	.word	0x00000340
        /*0088*/ 	.word	0x000000ff
        /*008c*/ 	.word	0x00036098
        /*0090*/ 	.short	0x0100
        /*0092*/ 	.byte	0x08
	.zero		1


	//   ....[4]....
        /*0094*/ 	.word	0x00000350
        /*0098*/ 	.word	0x000000ff
        /*009c*/ 	.word	0x00036010
        /*00a0*/ 	.short	0x0100
        /*00a2*/ 	.byte	0x08
	.zero		1


	//   ....[5]....
        /*00a4*/ 	.word	0x00000360
        /*00a8*/ 	.word	0x000000ff
        /*00ac*/ 	.word	0x000360a0
        /*00b0*/ 	.short	0x0100
        /*00b2*/ 	.byte	0x08
	.zero		1


	//   ....[6]....
        /*00b4*/ 	.word	0x00000370
        /*00b8*/ 	.word	0x000000ff
        /*00bc*/ 	.word	0x00036018
        /*00c0*/ 	.short	0x0100
        /*00c2*/ 	.byte	0x08
	.zero		1


	//   ....[7]....
        /*00c4*/ 	.word	0x00000380
        /*00c8*/ 	.word	0x000000ff
        /*00cc*/ 	.word	0x000360a8
        /*00d0*/ 	.short	0x0100
        /*00d2*/ 	.byte	0x08
	.zero		1


	//   ....[8]....
        /*00d4*/ 	.word	0x00000390
        /*00d8*/ 	.word	0x000000ff
        /*00dc*/ 	.word	0x00036020
        /*00e0*/ 	.short	0x0100
        /*00e2*/ 	.byte	0x08
	.zero		1


	//   ....[9]....
        /*00e4*/ 	.word	0x000003a0
        /*00e8*/ 	.word	0x000000ff
        /*00ec*/ 	.word	0x000360b0
        /*00f0*/ 	.short	0x0100
        /*00f2*/ 	.byte	0x08
	.zero		1


	//   ....[10]....
        /*00f4*/ 	.word	0x000003b0
        /*00f8*/ 	.word	0x000000ff
        /*00fc*/ 	.word	0x00036028
        /*0100*/ 	.short	0x0100
        /*0102*/ 	.byte	0x08
	.zero		1


	//   ....[11]....
        /*0104*/ 	.word	0x000003c0
        /*0108*/ 	.word	0x000000ff
        /*010c*/ 	.word	0x000360b8
        /*0110*/ 	.short	0x0100
        /*0112*/ 	.byte	0x08
	.zero		1


	//   ....[12]....
        /*0114*/ 	.word	0x000003d0
        /*0118*/ 	.word	0x000000ff
        /*011c*/ 	.word	0x00036030
        /*0120*/ 	.short	0x0100
        /*0122*/ 	.byte	0x08
	.zero		1


	//   ....[13]....
        /*0124*/ 	.word	0x000003e0
        /*0128*/ 	.word	0x000000ff
        /*012c*/ 	.word	0x000360c0
        /*0130*/ 	.short	0x0100
        /*0132*/ 	.byte	0x08
	.zero		1


	//   ....[14]....
        /*0134*/ 	.word	0x000003f0
        /*0138*/ 	.word	0x000000ff
        /*013c*/ 	.word	0x00036038
        /*0140*/ 	.short	0x0100
        /*0142*/ 	.byte	0x08
	.zero		1


	//   ....[15]....
        /*0144*/ 	.word	0x00000400
        /*0148*/ 	.word	0x000000ff
        /*014c*/ 	.word	0x000360c8
        /*0150*/ 	.short	0x0100
        /*0152*/ 	.byte	0x08
	.zero		1


	//   ....[16]....
        /*0154*/ 	.word	0x00000410
        /*0158*/ 	.word	0x000000ff
        /*015c*/ 	.word	0x00036040
        /*0160*/ 	.short	0x0100
        /*0162*/ 	.byte	0x08
	.zero		1


	//   ....[17]....
        /*0164*/ 	.word	0x00000420
        /*0168*/ 	.word	0x000000ff
        /*016c*/ 	.word	0x000360d0
        /*0170*/ 	.short	0x0100
        /*0172*/ 	.byte	0x08
	.zero		1


	//   ....[18]....
        /*0174*/ 	.word	0x00000430
        /*0178*/ 	.word	0x000000ff
        /*017c*/ 	.word	0x00036048
        /*0180*/ 	.short	0x0100
        /*0182*/ 	.byte	0x08
	.zero		1


	//   ....[19]....
        /*0184*/ 	.word	0x00000440
        /*0188*/ 	.word	0x000000ff
        /*018c*/ 	.word	0x000360d8
        /*0190*/ 	.short	0x0100
        /*0192*/ 	.byte	0x08
	.zero		1


	//   ....[20]....
        /*0194*/ 	.word	0x00000450
        /*0198*/ 	.word	0x000000ff
        /*019c*/ 	.word	0x00036050
        /*01a0*/ 	.short	0x0100
        /*01a2*/ 	.byte	0x08
	.zero		1


	//   ....[21]....
        /*01a4*/ 	.word	0x00000460
        /*01a8*/ 	.word	0x000000ff
        /*01ac*/ 	.word	0x000360e0
        /*01b0*/ 	.short	0x0100
        /*01b2*/ 	.byte	0x08
	.zero		1


	//   ....[22]....
        /*01b4*/ 	.word	0x00000470
        /*01b8*/ 	.word	0x000000ff
        /*01bc*/ 	.word	0x00036058
        /*01c0*/ 	.short	0x0100
        /*01c2*/ 	.byte	0x08
	.zero		1


	//   ....[23]....
        /*01c4*/ 	.word	0x00000480
        /*01c8*/ 	.word	0x000000ff
        /*01cc*/ 	.word	0x000360e8
        /*01d0*/ 	.short	0x0100
        /*01d2*/ 	.byte	0x08
	.zero		1


	//   ....[24]....
        /*01d4*/ 	.word	0x00000490
        /*01d8*/ 	.word	0x000000ff
        /*01dc*/ 	.word	0x00036060
        /*01e0*/ 	.short	0x0100
        /*01e2*/ 	.byte	0x08
	.zero		1


	//   ....[25]....
        /*01e4*/ 	.word	0x000004a0
        /*01e8*/ 	.word	0x000000ff
        /*01ec*/ 	.word	0x000360f0
        /*01f0*/ 	.short	0x0100
        /*01f2*/ 	.byte	0x08
	.zero		1


	//   ....[26]....
        /*01f4*/ 	.word	0x000004b0
        /*01f8*/ 	.word	0x000000ff
        /*01fc*/ 	.word	0x00036068
        /*0200*/ 	.short	0x0100
        /*0202*/ 	.byte	0x08
	.zero		1


	//   ....[27]....
        /*0204*/ 	.word	0x000004c0
        /*0208*/ 	.word	0x000000ff
        /*020c*/ 	.word	0x000360f8
        /*0210*/ 	.short	0x0100
        /*0212*/ 	.byte	0x08
	.zero		1


	//   ....[28]....
        /*0214*/ 	.word	0x000004d0
        /*0218*/ 	.word	0x000000ff
        /*021c*/ 	.word	0x00036070
        /*0220*/ 	.short	0x0100
        /*0222*/ 	.byte	0x08
	.zero		1


	//   ....[29]....
        /*0224*/ 	.word	0x000004e0
        /*0228*/ 	.word	0x000000ff
        /*022c*/ 	.word	0x00036100
        /*0230*/ 	.short	0x0100
        /*0232*/ 	.byte	0x08
	.zero		1


	//   ....[30]....
        /*0234*/ 	.word	0x000004f0
        /*0238*/ 	.word	0x000000ff
        /*023c*/ 	.word	0x00036078
        /*0240*/ 	.short	0x0100
        /*0242*/ 	.byte	0x08
	.zero		1


	//   ....[31]....
        /*0244*/ 	.word	0x00000500
        /*0248*/ 	.word	0x000000ff
        /*024c*/ 	.word	0x00036108
        /*0250*/ 	.short	0x0100
        /*0252*/ 	.byte	0x08
	.zero		1


	//   ....[32]....
        /*0254*/ 	.word	0x00000510
        /*0258*/ 	.word	0x000000ff
        /*025c*/ 	.word	0x00036080
        /*0260*/ 	.short	0x0100
        /*0262*/ 	.byte	0x08
	.zero		1


	//   ....[33]....
        /*0264*/ 	.word	0x00000520
        /*0268*/ 	.word	0x000000ff
        /*026c*/ 	.word	0x00036110
        /*0270*/ 	.short	0x0100
        /*0272*/ 	.byte	0x08
	.zero		1


	//   ....[34]....
        /*0274*/ 	.word	0x00000530
        /*0278*/ 	.word	0x000000ff
        /*027c*/ 	.word	0x00036088
        /*0280*/ 	.short	0x0100
        /*0282*/ 	.byte	0x08
	.zero		1


	//   ....[35]....
        /*0284*/ 	.word	0x00000540
        /*0288*/ 	.word	0x000000ff
        /*028c*/ 	.word	0x00036118
        /*0290*/ 	.short	0x0100
        /*0292*/ 	.byte	0x08
	.zero		1


	//   ....[36]....
        /*0294*/ 	.word	0x00000ee0
        /*0298*/ 	.word	0x00000007
        /*029c*/ 	.word	0x00036000
        /*02a0*/ 	.short	0x010a
        /*02a2*/ 	.byte	0x3f
	.zero		1


	//   ....[37]....
        /*02a4*/ 	.word	0x00001260
        /*02a8*/ 	.word	0x00000009
        /*02ac*/ 	.word	0x00036000
        /*02b0*/ 	.short	0x010a
        /*02b2*/ 	.byte	0x3f
	.zero		1


	//   ....[38]....
        /*02b4*/ 	.word	0x00001460
        /*02b8*/ 	.word	0x00000009
        /*02bc*/ 	.word	0x00000000
        /*02c0*/ 	.short	0x0101
        /*02c2*/ 	.byte	0x3f
	.zero		1


	//   ....[39]....
        /*02c4*/ 	.word	0x00001690
        /*02c8*/ 	.word	0x00000003
        /*02cc*/ 	.word	0x00000000
        /*02d0*/ 	.short	0x0101
        /*02d2*/ 	.byte	0x3f
	.zero		1


	//   ....[40]....
        /*02d4*/ 	.word	0x00006490
        /*02d8*/ 	.word	0x0000000e
        /*02dc*/ 	.word	0x00036090
        /*02e0*/ 	.short	0x010a
        /*02e2*/ 	.byte	0x3f
	.zero		1


	//   ....[41]....
        /*02e4*/ 	.word	0x00006b60
        /*02e8*/ 	.word	0x00000002
        /*02ec*/ 	.word	0x00000000
        /*02f0*/ 	.short	0x010a
        /*02f2*/ 	.byte	0x3f
	.zero		1


	//   ....[42]....
        /*02f4*/ 	.word	0x00006c10
        /*02f8*/ 	.word	0x00000002
        /*02fc*/ 	.word	0x00000000
        /*0300*/ 	.short	0x010a
        /*0302*/ 	.byte	0x3f
	.zero		1


	//   ....[43]....
        /*0304*/ 	.word	0x00006cc0
        /*0308*/ 	.word	0x00000002
        /*030c*/ 	.word	0x00000000
        /*0310*/ 	.short	0x010a
        /*0312*/ 	.byte	0x3f
	.zero		1


	//   ....[44]....
        /*0314*/ 	.word	0x00006d70
        /*0318*/ 	.word	0x00000002
        /*031c*/ 	.word	0x00000000
        /*0320*/ 	.short	0x010a
        /*0322*/ 	.byte	0x3f
	.zero		1


	//   ....[45]....
        /*0324*/ 	.word	0x00006e20
        /*0328*/ 	.word	0x00000002
        /*032c*/ 	.word	0x00000000
        /*0330*/ 	.short	0x010a
        /*0332*/ 	.byte	0x3f
	.zero		1


	//   ....[46]....
        /*0334*/ 	.word	0x00006ed0
        /*0338*/ 	.word	0x00000002
        /*033c*/ 	.word	0x00000000
        /*0340*/ 	.short	0x010a
        /*0342*/ 	.byte	0x3f
	.zero		1


	//   ....[47]....
        /*0344*/ 	.word	0x00006f80
        /*0348*/ 	.word	0x00000002
        /*034c*/ 	.word	0x00000000
        /*0350*/ 	.short	0x010a
        /*0352*/ 	.byte	0x3f
	.zero		1


	//   ....[48]....
        /*0354*/ 	.word	0x00007030
        /*0358*/ 	.word	0x00000002
        /*035c*/ 	.word	0x00000000
        /*0360*/ 	.short	0x010a
        /*0362*/ 	.byte	0x3f
	.zero		1


	//   ....[49]....
        /*0364*/ 	.word	0x000070e0
        /*0368*/ 	.word	0x00000002
        /*036c*/ 	.word	0x00000000
        /*0370*/ 	.short	0x010a
        /*0372*/ 	.byte	0x3f
	.zero		1


	//   ....[50]....
        /*0374*/ 	.word	0x00007190
        /*0378*/ 	.word	0x00000002
        /*037c*/ 	.word	0x00000000
        /*0380*/ 	.short	0x010a
        /*0382*/ 	.byte	0x3f
	.zero		1


	//   ....[51]....
        /*0384*/ 	.word	0x00007240
        /*0388*/ 	.word	0x00000002
        /*038c*/ 	.word	0x00000000
        /*0390*/ 	.short	0x010a
        /*0392*/ 	.byte	0x3f
	.zero		1


	//   ....[52]....
        /*0394*/ 	.word	0x000072f0
        /*0398*/ 	.word	0x00000002
        /*039c*/ 	.word	0x00000000
        /*03a0*/ 	.short	0x010a
        /*03a2*/ 	.byte	0x3f
	.zero		1


	//   ....[53]....
        /*03a4*/ 	.word	0x000073a0
        /*03a8*/ 	.word	0x00000002
        /*03ac*/ 	.word	0x00000000
        /*03b0*/ 	.short	0x010a
        /*03b2*/ 	.byte	0x3f
	.zero		1


	//   ....[54]....
        /*03b4*/ 	.word	0x00007450
        /*03b8*/ 	.word	0x00000002
        /*03bc*/ 	.word	0x00000000
        /*03c0*/ 	.short	0x010a
        /*03c2*/ 	.byte	0x3f
	.zero		1


	//   ....[55]....
        /*03c4*/ 	.word	0x00007500
        /*03c8*/ 	.word	0x00000002
        /*03cc*/ 	.word	0x00000000
        /*03d0*/ 	.short	0x010a
        /*03d2*/ 	.byte	0x3f
	.zero		1


	//   ....[56]....
        /*03d4*/ 	.word	0x000075b0
        /*03d8*/ 	.word	0x00000002
        /*03dc*/ 	.word	0x00000000
        /*03e0*/ 	.short	0x010a
        /*03e2*/ 	.byte	0x3f
	.zero		1


	//   ....[57]....
        /*03e4*/ 	.word	0x00007660
        /*03e8*/ 	.word	0x00000002
        /*03ec*/ 	.word	0x00000000
        /*03f0*/ 	.short	0x010a
        /*03f2*/ 	.byte	0x3f
	.zero		1


	//   ....[58]....
        /*03f4*/ 	.word	0x00007710
        /*03f8*/ 	.word	0x00000005
        /*03fc*/ 	.word	0x00000000
        /*0400*/ 	.short	0x010a
        /*0402*/ 	.byte	0x3f
	.zero		1


	//----- nvinfo : EIATTR_NUM_MBARRIERS
	.align		4
.L_26:
        /*0404*/ 	.byte	0x03, 0x38
        /*0406*/ 	.short	0x0024


	//----- nvinfo : EIATTR_EXIT_INSTR_OFFSETS
	.align		4
        /*0408*/ 	.byte	0x04, 0x1c
        /*040a*/ 	.short	(.L_28 - .L_27)


	//   ....[0]....
.L_27:
        /*040c*/ 	.word	0x00000c10


	//   ....[1]....
        /*0410*/ 	.word	0x000017f0


	//   ....[2]....
        /*0414*/ 	.word	0x00004bc0


	//   ....[3]....
        /*0418*/ 	.word	0x00004bf0


	//   ....[4]....
        /*041c*/ 	.word	0x00006250


	//   ....[5]....
        /*0420*/ 	.word	0x00006280


	//   ....[6]....
        /*0424*/ 	.word	0x000062a0


	//   ....[7]....
        /*0428*/ 	.word	0x00006a50


	//   ....[8]....
        /*042c*/ 	.word	0x00007740


	//----- nvinfo : EIATTR_MAX_THREADS
	.align		4
.L_28:
        /*0430*/ 	.byte	0x04, 0x05
        /*0432*/ 	.short	(.L_30 - .L_29)
.L_29:
        /*0434*/ 	.word	0x00000100
        /*0438*/ 	.word	0x00000001
        /*043c*/ 	.word	0x00000001


	//----- nvinfo : EIATTR_CRS_STACK_SIZE
	.align		4
.L_30:
        /*0440*/ 	.byte	0x04, 0x1e
        /*0442*/ 	.short	(.L_32 - .L_31)
.L_31:
        /*0444*/ 	.word	0x00000000


	//----- nvinfo : EIATTR_CBANK_PARAM_SIZE
	.align		4
.L_32:
        /*0448*/ 	.byte	0x03, 0x19
        /*044a*/ 	.short	0x03f0


	//----- nvinfo : EIATTR_PARAM_CBANK
	.align		4
        /*044c*/ 	.byte	0x04, 0x0a
        /*044e*/ 	.short	(.L_34 - .L_33)
	.align		4
.L_33:
        /*0450*/ 	.word	index@(.nv.constant0._ZN7cutlass13device_kernelINS_4conv6kernel13ConvUniversalINS1_16ConvProblemShapeILNS1_8OperatorE0ELi2EEENS1_10collective14CollectiveConvINS1_46MainloopSm90TmaGmmaWarpSpecializedImplicitGemmILS5_0ELi18ELi2EN4cute5tupleIJNSA_1CILi2EEENSC_ILi1EEESE_EEENS1_36KernelImplicitTmaWarpSpecializedSm90ELi1EEENSB_IJNSC_ILi128EEENSC_ILi64EEENSB_IJNSC_ILi32EEEEEEEEENS_6half_tESN_NSA_8TiledMMAINSA_8MMA_AtomIJNSA_4SM904GMMA25MMA_64x64x16_F32F16F16_SSILNSR_5MajorE0ELST_0ELNSR_7ScaleInE1ELSU_1EEEEEENSA_6LayoutINSB_IJSE_SE_SE_EEENSB_IJNSC_ILi0EEESZ_SZ_EEEEENSB_IJNSA_10UnderscoreES12_S12_EEEEENS7_6detail26Sm90ImplicitGemmTileTraitsINSA_20SM90_TMA_LOAD_IM2COLENSA_14ComposedLayoutINSA_7SwizzleILi2ELi4ELi3EEENSA_18smem_ptr_flag_bitsILi16EEENSX_INSB_IJNSB_IJNSC_ILi8EEENSC_ILi16EEEEEENSB_IJSK_SE_EEENSB_IJSE_NSC_ILi18EEEEEEEEENSB_IJNSB_IJSK_NSC_ILi256EEEEEENSB_IJSE_SZ_EEENSB_IJSZ_NSC_ILi4096EEEEEEEEEEEEEvEENS16_INSA_23SM90_TMA_LOAD_MULTICASTENS18_IS1A_S1C_NSX_INSB_IJNSB_IJS1D_S1D_EEES1G_S1I_EEENSB_IJS1L_S1M_NSB_IJSZ_NSC_ILi2048EEEEEEEEEEEEEvEEEENS_8epilogue10collective6detail29Sm90TmaWarpSpecializedAdapterINS24_15DefaultEpilogueISN_NSB_IJNSB_IJlllEEESE_SZ_EEES29_NS23_6thread17LinearCombinationISN_Li1EffLNS2A_9ScaleType4KindE0ELNS_15FloatRoundStyleE2ESN_EENS_4gemm15EpilogueDefaultEEEEEvvEEEEvNT_6ParamsE)
        /*0454*/ 	.short	0x0210
        /*0456*/ 	.short	0x03f0


	//----- nvinfo : EIATTR_SW_WAR
	.align		4
.L_34:
        /*0458*/ 	.byte	0x04, 0x36
        /*045a*/ 	.short	(.L_36 - .L_35)
.L_35:
        /*045c*/ 	.word	0x00000008
.L_36:


//--------------------- .nv.callgraph             --------------------------
	.section	.nv.callgraph,"",@"SHT_CUDA_CALLGRAPH"
	.align	4
	.sectionentsize	8
	.align		4
        /*0000*/ 	.word	0x00000000
	.align		4
        /*0004*/ 	.word	0xffffffff
	.align		4
        /*0008*/ 	.word	0x00000000
	.align		4
        /*000c*/ 	.word	0xfffffffe
	.align		4
        /*0010*/ 	.word	0x00000000
	.align		4
        /*0014*/ 	.word	0xfffffffd
	.align		4
        /*0018*/ 	.word	0x00000000
	.align		4
        /*001c*/ 	.word	0xfffffffc


//--------------------- .nv.constant4             --------------------------
	.section	.nv.constant4,"a",@progbits
	.align	8
	.align		8
.nv.constant4:
        /*0000*/ 	.dword	_ZN39_INTERNAL_d438d902_4_k_cu_121acab6_27144cuda3std3__45__cpo5beginE
	.align		8
        /*0008*/ 	.dword	_ZN39_INTERNAL_d438d902_4_k_cu_121acab6_27144cuda3std3__45__cpo3endE
	.align		8
        /*0010*/ 	.dword	_ZN39_INTERNAL_d438d902_4_k_cu_121acab6_27144cuda3std3__45__cpo6cbeginE
	.align		8
        /*0018*/ 	.dword	_ZN39_INTERNAL_d438d902_4_k_cu_121acab6_27144cuda3std3__45__cpo4cendE
	.align		8
        /*0020*/ 	.dword	_ZN39_INTERNAL_d438d902_4_k_cu_121acab6_27144cuda3std3__441_GLOBAL__N__d438d902_4_k_cu_121acab6_27146ignoreE
	.align		8
        /*0028*/ 	.dword	_ZN39_INTERNAL_d438d902_4_k_cu_121acab6_27144cuda3std3__419piecewise_constructE
	.align		8
        /*0030*/ 	.dword	_ZN39_INTERNAL_d438d902_4_k_cu_121acab6_27144cuda3std3__48in_placeE
	.align		8
        /*0038*/ 	.dword	_ZN39_INTERNAL_d438d902_4_k_cu_121acab6_27144cuda3std6ranges3__45__cpo4swapE
	.align		8
        /*0040*/ 	.dword	_ZN39_INTERNAL_d438d902_4_k_cu_121acab6_27144cuda3std6ranges3__45__cpo9iter_moveE
	.align		8
        /*0048*/ 	.dword	_ZN39_INTERNAL_d438d902_4_k_cu_121acab6_27144cute7productE
	.align		8
        /*0050*/ 	.dword	_ZN39_INTERNAL_d438d902_4_k_cu_121acab6_27144cute1_E


//--------------------- .text._ZN7cutlass13device_kernelINS_4conv6kernel13ConvUniversalINS1_16ConvProblemShapeILNS1_8OperatorE0ELi2EEENS1_10collective14CollectiveConvINS1_46MainloopSm90TmaGmmaWarpSpecializedImplicitGemmILS5_0ELi18ELi2EN4cute5tupleIJNSA_1CILi2EEENSC_ILi1EEESE_EEENS1_36KernelImplicitTmaWarpSpecializedSm90ELi1EEENSB_IJNSC_ILi128EEENSC_ILi64EEENSB_IJNSC_ILi32EEEEEEEEENS_6half_tESN_NSA_8TiledMMAINSA_8MMA_AtomIJNSA_4SM904GMMA25MMA_64x64x16_F32F16F16_SSILNSR_5MajorE0ELST_0ELNSR_7ScaleInE1ELSU_1EEEEEENSA_6LayoutINSB_IJSE_SE_SE_EEENSB_IJNSC_ILi0EEESZ_SZ_EEEEENSB_IJNSA_10UnderscoreES12_S12_EEEEENS7_6detail26Sm90ImplicitGemmTileTraitsINSA_20SM90_TMA_LOAD_IM2COLENSA_14ComposedLayoutINSA_7SwizzleILi2ELi4ELi3EEENSA_18smem_ptr_flag_bitsILi16EEENSX_INSB_IJNSB_IJNSC_ILi8EEENSC_ILi16EEEEEENSB_IJSK_SE_EEENSB_IJSE_NSC_ILi18EEEEEEEEENSB_IJNSB_IJSK_NSC_ILi256EEEEEENSB_IJSE_SZ_EEENSB_IJSZ_NSC_ILi4096EEEEEEEEEEEEEvEENS16_INSA_23SM90_TMA_LOAD_MULTICASTENS18_IS1A_S1C_NSX_INSB_IJNSB_IJS1D_S1D_EEES1G_S1I_EEENSB_IJS1L_S1M_NSB_IJSZ_NSC_ILi2048EEEEEEEEEEEEEvEEEENS_8epilogue10collective6detail29Sm90TmaWarpSpecializedAdapterINS24_15DefaultEpilogueISN_NSB_IJNSB_IJlllEEESE_SZ_EEES29_NS23_6thread17LinearCombinationISN_Li1EffLNS2A_9ScaleType4KindE0ELNS_15FloatRoundStyleE2ESN_EENS_4gemm15EpilogueDefaultEEEEEvvEEEEvNT_6ParamsE --------------------------
	.section	.text._ZN7cutlass13device_kernelINS_4conv6kernel13ConvUniversalINS1_16ConvProblemShapeILNS1_8OperatorE0ELi2EEENS1_10collective14CollectiveConvINS1_46MainloopSm90TmaGmmaWarpSpecializedImplicitGemmILS5_0ELi18ELi2EN4cute5tupleIJNSA_1CILi2EEENSC_ILi1EEESE_EEENS1_36KernelImplicitTmaWarpSpecializedSm90ELi1EEENSB_IJNSC_ILi128EEENSC_ILi64EEENSB_IJNSC_ILi32EEEEEEEEENS_6half_tESN_NSA_8TiledMMAINSA_8MMA_AtomIJNSA_4SM904GMMA25MMA_64x64x16_F32F16F16_SSILNSR_5MajorE0ELST_0ELNSR_7ScaleInE1ELSU_1EEEEEENSA_6LayoutINSB_IJSE_SE_SE_EEENSB_IJNSC_ILi0EEESZ_SZ_EEEEENSB_IJNSA_10UnderscoreES12_S12_EEEEENS7_6detail26Sm90ImplicitGemmTileTraitsINSA_20SM90_TMA_LOAD_IM2COLENSA_14ComposedLayoutINSA_7SwizzleILi2ELi4ELi3EEENSA_18smem_ptr_flag_bitsILi16EEENSX_INSB_IJNSB_IJNSC_ILi8EEENSC_ILi16EEEEEENSB_IJSK_SE_EEENSB_IJSE_NSC_ILi18EEEEEEEEENSB_IJNSB_IJSK_NSC_ILi256EEEEEENSB_IJSE_SZ_EEENSB_IJSZ_NSC_ILi4096EEEEEEEEEEEEEvEENS16_INSA_23SM90_TMA_LOAD_MULTICASTENS18_IS1A_S1C_NSX_INSB_IJNSB_IJS1D_S1D_EEES1G_S1I_EEENSB_IJS1L_S1M_NSB_IJSZ_NSC_ILi2048EEEEEEEEEEEEEvEEEENS_8epilogue10collective6detail29Sm90TmaWarpSpecializedAdapterINS24_15DefaultEpilogueISN_NSB_IJNSB_IJlllEEESE_SZ_EEES29_NS23_6thread17LinearCombinationISN_Li1EffLNS2A_9ScaleType4KindE0ELNS_15FloatRoundStyleE2ESN_EENS_4gemm15EpilogueDefaultEEEEEvvEEEEvNT_6ParamsE,"ax",@progbits
	.align	128
.text._ZN7cutlass13device_kernelINS_4conv6kernel13ConvUniversalINS1_16ConvProblemShapeILNS1_8OperatorE0ELi2EEENS1_10collective14CollectiveConvINS1_46MainloopSm90TmaGmmaWarpSpecializedImplicitGemmILS5_0ELi18ELi2EN4cute5tupleIJNSA_1CILi2EEENSC_ILi1EEESE_EEENS1_36KernelImplicitTmaWarpSpecializedSm90ELi1EEENSB_IJNSC_ILi128EEENSC_ILi64EEENSB_IJNSC_ILi32EEEEEEEEENS_6half_tESN_NSA_8TiledMMAINSA_8MMA_AtomIJNSA_4SM904GMMA25MMA_64x64x16_F32F16F16_SSILNSR_5MajorE0ELST_0ELNSR_7ScaleInE1ELSU_1EEEEEENSA_6LayoutINSB_IJSE_SE_SE_EEENSB_IJNSC_ILi0EEESZ_SZ_EEEEENSB_IJNSA_10UnderscoreES12_S12_EEEEENS7_6detail26Sm90ImplicitGemmTileTraitsINSA_20SM90_TMA_LOAD_IM2COLENSA_14ComposedLayoutINSA_7SwizzleILi2ELi4ELi3EEENSA_18smem_ptr_flag_bitsILi16EEENSX_INSB_IJNSB_IJNSC_ILi8EEENSC_ILi16EEEEEENSB_IJSK_SE_EEENSB_IJSE_NSC_ILi18EEEEEEEEENSB_IJNSB_IJSK_NSC_ILi256EEEEEENSB_IJSE_SZ_EEENSB_IJSZ_NSC_ILi4096EEEEEEEEEEEEEvEENS16_INSA_23SM90_TMA_LOAD_MULTICASTENS18_IS1A_S1C_NSX_INSB_IJNSB_IJS1D_S1D_EEES1G_S1I_EEENSB_IJS1L_S1M_NSB_IJSZ_NSC_ILi2048EEEEEEEEEEEEEvEEEENS_8epilogue10collective6detail29Sm90TmaWarpSpecializedAdapterINS24_15DefaultEpilogueISN_NSB_IJNSB_IJlllEEESE_SZ_EEES29_NS23_6thread17LinearCombinationISN_Li1EffLNS2A_9ScaleType4KindE0ELNS_15FloatRoundStyleE2ESN_EENS_4gemm15EpilogueDefaultEEEEEvvEEEEvNT_6ParamsE:
        .type           _ZN7cutlass13device_kernelINS_4conv6kernel13ConvUniversalINS1_16ConvProblemShapeILNS1_8OperatorE0ELi2EEENS1_10collective14CollectiveConvINS1_46MainloopSm90TmaGmmaWarpSpecializedImplicitGemmILS5_0ELi18ELi2EN4cute5tupleIJNSA_1CILi2EEENSC_ILi1EEESE_EEENS1_36KernelImplicitTmaWarpSpecializedSm90ELi1EEENSB_IJNSC_ILi128EEENSC_ILi64EEENSB_IJNSC_ILi32EEEEEEEEENS_6half_tESN_NSA_8TiledMMAINSA_8MMA_AtomIJNSA_4SM904GMMA25MMA_64x64x16_F32F16F16_SSILNSR_5MajorE0ELST_0ELNSR_7ScaleInE1ELSU_1EEEEEENSA_6LayoutINSB_IJSE_SE_SE_EEENSB_IJNSC_ILi0EEESZ_SZ_EEEEENSB_IJNSA_10UnderscoreES12_S12_EEEEENS7_6detail26Sm90ImplicitGemmTileTraitsINSA_20SM90_TMA_LOAD_IM2COLENSA_14ComposedLayoutINSA_7SwizzleILi2ELi4ELi3EEENSA_18smem_ptr_flag_bitsILi16EEENSX_INSB_IJNSB_IJNSC_ILi8EEENSC_ILi16EEEEEENSB_IJSK_SE_EEENSB_IJSE_NSC_ILi18EEEEEEEEENSB_IJNSB_IJSK_NSC_ILi256EEEEEENSB_IJSE_SZ_EEENSB_IJSZ_NSC_ILi4096EEEEEEEEEEEEEvEENS16_INSA_23SM90_TMA_LOAD_MULTICASTENS18_IS1A_S1C_NSX_INSB_IJNSB_IJS1D_S1D_EEES1G_S1I_EEENSB_IJS1L_S1M_NSB_IJSZ_NSC_ILi2048EEEEEEEEEEEEEvEEEENS_8epilogue10collective6detail29Sm90TmaWarpSpecializedAdapterINS24_15DefaultEpilogueISN_NSB_IJNSB_IJlllEEESE_SZ_EEES29_NS23_6thread17LinearCombinationISN_Li1EffLNS2A_9ScaleType4KindE0ELNS_15FloatRoundStyleE2ESN_EENS_4gemm15EpilogueDefaultEEEEEvvEEEEvNT_6ParamsE,@function
        .size           _ZN7cutlass13device_kernelINS_4conv6kernel13ConvUniversalINS1_16ConvProblemShapeILNS1_8OperatorE0ELi2EEENS1_10collective14CollectiveConvINS1_46MainloopSm90TmaGmmaWarpSpecializedImplicitGemmILS5_0ELi18ELi2EN4cute5tupleIJNSA_1CILi2EEENSC_ILi1EEESE_EEENS1_36KernelImplicitTmaWarpSpecializedSm90ELi1EEENSB_IJNSC_ILi128EEENSC_ILi64EEENSB_IJNSC_ILi32EEEEEEEEENS_6half_tESN_NSA_8TiledMMAINSA_8MMA_AtomIJNSA_4SM904GMMA25MMA_64x64x16_F32F16F16_SSILNSR_5MajorE0ELST_0ELNSR_7ScaleInE1ELSU_1EEEEEENSA_6LayoutINSB_IJSE_SE_SE_EEENSB_IJNSC_ILi0EEESZ_SZ_EEEEENSB_IJNSA_10UnderscoreES12_S12_EEEEENS7_6detail26Sm90ImplicitGemmTileTraitsINSA_20SM90_TMA_LOAD_IM2COLENSA_14ComposedLayoutINSA_7SwizzleILi2ELi4ELi3EEENSA_18smem_ptr_flag_bitsILi16EEENSX_INSB_IJNSB_IJNSC_ILi8EEENSC_ILi16EEEEEENSB_IJSK_SE_EEENSB_IJSE_NSC_ILi18EEEEEEEEENSB_IJNSB_IJSK_NSC_ILi256EEEEEENSB_IJSE_SZ_EEENSB_IJSZ_NSC_ILi4096EEEEEEEEEEEEEvEENS16_INSA_23SM90_TMA_LOAD_MULTICASTENS18_IS1A_S1C_NSX_INSB_IJNSB_IJS1D_S1D_EEES1G_S1I_EEENSB_IJS1L_S1M_NSB_IJSZ_NSC_ILi2048EEEEEEEEEEEEEvEEEENS_8epilogue10collective6detail29Sm90TmaWarpSpecializedAdapterINS24_15DefaultEpilogueISN_NSB_IJNSB_IJlllEEESE_SZ_EEES29_NS23_6thread17LinearCombinationISN_Li1EffLNS2A_9ScaleType4KindE0ELNS_15FloatRoundStyleE2ESN_EENS_4gemm15EpilogueDefaultEEEEEvvEEEEvNT_6ParamsE,(.L_x_176 - _ZN7cutlass13device_kernelINS_4conv6kernel13ConvUniversalINS1_16ConvProblemShapeILNS1_8OperatorE0ELi2EEENS1_10collective14CollectiveConvINS1_46MainloopSm90TmaGmmaWarpSpecializedImplicitGemmILS5_0ELi18ELi2EN4cute5tupleIJNSA_1CILi2EEENSC_ILi1EEESE_EEENS1_36KernelImplicitTmaWarpSpecializedSm90ELi1EEENSB_IJNSC_ILi128EEENSC_ILi64EEENSB_IJNSC_ILi32EEEEEEEEENS_6half_tESN_NSA_8TiledMMAINSA_8MMA_AtomIJNSA_4SM904GMMA25MMA_64x64x16_F32F16F16_SSILNSR_5MajorE0ELST_0ELNSR_7ScaleInE1ELSU_1EEEEEENSA_6LayoutINSB_IJSE_SE_SE_EEENSB_IJNSC_ILi0EEESZ_SZ_EEEEENSB_IJNSA_10UnderscoreES12_S12_EEEEENS7_6detail26Sm90ImplicitGemmTileTraitsINSA_20SM90_TMA_LOAD_IM2COLENSA_14ComposedLayoutINSA_7SwizzleILi2ELi4ELi3EEENSA_18smem_ptr_flag_bitsILi16EEENSX_INSB_IJNSB_IJNSC_ILi8EEENSC_ILi16EEEEEENSB_IJSK_SE_EEENSB_IJSE_NSC_ILi18EEEEEEEEENSB_IJNSB_IJSK_NSC_ILi256EEEEEENSB_IJSE_SZ_EEENSB_IJSZ_NSC_ILi4096EEEEEEEEEEEEEvEENS16_INSA_23SM90_TMA_LOAD_MULTICASTENS18_IS1A_S1C_NSX_INSB_IJNSB_IJS1D_S1D_EEES1G_S1I_EEENSB_IJS1L_S1M_NSB_IJSZ_NSC_ILi2048EEEEEEEEEEEEEvEEEENS_8epilogue10collective6detail29Sm90TmaWarpSpecializedAdapterINS24_15DefaultEpilogueISN_NSB_IJNSB_IJlllEEESE_SZ_EEES29_NS23_6thread17LinearCombinationISN_Li1EffLNS2A_9ScaleType4KindE0ELNS_15FloatRoundStyleE2ESN_EENS_4gemm15EpilogueDefaultEEEEEvvEEEEvNT_6ParamsE)
        .other          _ZN7cutlass13device_kernelINS_4conv6kernel13ConvUniversalINS1_16ConvProblemShapeILNS1_8OperatorE0ELi2EEENS1_10collective14CollectiveConvINS1_46MainloopSm90TmaGmmaWarpSpecializedImplicitGemmILS5_0ELi18ELi2EN4cute5tupleIJNSA_1CILi2EEENSC_ILi1EEESE_EEENS1_36KernelImplicitTmaWarpSpecializedSm90ELi1EEENSB_IJNSC_ILi128EEENSC_ILi64EEENSB_IJNSC_ILi32EEEEEEEEENS_6half_tESN_NSA_8TiledMMAINSA_8MMA_AtomIJNSA_4SM904GMMA25MMA_64x64x16_F32F16F16_SSILNSR_5MajorE0ELST_0ELNSR_7ScaleInE1ELSU_1EEEEEENSA_6LayoutINSB_IJSE_SE_SE_EEENSB_IJNSC_ILi0EEESZ_SZ_EEEEENSB_IJNSA_10UnderscoreES12_S12_EEEEENS7_6detail26Sm90ImplicitGemmTileTraitsINSA_20SM90_TMA_LOAD_IM2COLENSA_14ComposedLayoutINSA_7SwizzleILi2ELi4ELi3EEENSA_18smem_ptr_flag_bitsILi16EEENSX_INSB_IJNSB_IJNSC_ILi8EEENSC_ILi16EEEEEENSB_IJSK_SE_EEENSB_IJSE_NSC_ILi18EEEEEEEEENSB_IJNSB_IJSK_NSC_ILi256EEEEEENSB_IJSE_SZ_EEENSB_IJSZ_NSC_ILi4096EEEEEEEEEEEEEvEENS16_INSA_23SM90_TMA_LOAD_MULTICASTENS18_IS1A_S1C_NSX_INSB_IJNSB_IJS1D_S1D_EEES1G_S1I_EEENSB_IJS1L_S1M_NSB_IJSZ_NSC_ILi2048EEEEEEEEEEEEEvEEEENS_8epilogue10collective6detail29Sm90TmaWarpSpecializedAdapterINS24_15DefaultEpilogueISN_NSB_IJNSB_IJlllEEESE_SZ_EEES29_NS23_6thread17LinearCombinationISN_Li1EffLNS2A_9ScaleType4KindE0ELNS_15FloatRoundStyleE2ESN_EENS_4gemm15EpilogueDefaultEEEEEvvEEEEvNT_6ParamsE,@"STO_CUDA_ENTRY STV_DEFAULT"
_ZN7cutlass13device_kernelINS_4conv6kernel13ConvUniversalINS1_16ConvProblemShapeILNS1_8OperatorE0ELi2EEENS1_10collective14CollectiveConvINS1_46MainloopSm90TmaGmmaWarpSpecializedImplicitGemmILS5_0ELi18ELi2EN4cute5tupleIJNSA_1CILi2EEENSC_ILi1EEESE_EEENS1_36KernelImplicitTmaWarpSpecializedSm90ELi1EEENSB_IJNSC_ILi128EEENSC_ILi64EEENSB_IJNSC_ILi32EEEEEEEEENS_6half_tESN_NSA_8TiledMMAINSA_8MMA_AtomIJNSA_4SM904GMMA25MMA_64x64x16_F32F16F16_SSILNSR_5MajorE0ELST_0ELNSR_7ScaleInE1ELSU_1EEEEEENSA_6LayoutINSB_IJSE_SE_SE_EEENSB_IJNSC_ILi0EEESZ_SZ_EEEEENSB_IJNSA_10UnderscoreES12_S12_EEEEENS7_6detail26Sm90ImplicitGemmTileTraitsINSA_20SM90_TMA_LOAD_IM2COLENSA_14ComposedLayoutINSA_7SwizzleILi2ELi4ELi3EEENSA_18smem_ptr_flag_bitsILi16EEENSX_INSB_IJNSB_IJNSC_ILi8EEENSC_ILi16EEEEEENSB_IJSK_SE_EEENSB_IJSE_NSC_ILi18EEEEEEEEENSB_IJNSB_IJSK_NSC_ILi256EEEEEENSB_IJSE_SZ_EEENSB_IJSZ_NSC_ILi4096EEEEEEEEEEEEEvEENS16_INSA_23SM90_TMA_LOAD_MULTICASTENS18_IS1A_S1C_NSX_INSB_IJNSB_IJS1D_S1D_EEES1G_S1I_EEENSB_IJS1L_S1M_NSB_IJSZ_NSC_ILi2048EEEEEEEEEEEEEvEEEENS_8epilogue10collective6detail29Sm90TmaWarpSpecializedAdapterINS24_15DefaultEpilogueISN_NSB_IJNSB_IJlllEEESE_SZ_EEES29_NS23_6thread17LinearCombinationISN_Li1EffLNS2A_9ScaleType4KindE0ELNS_15FloatRoundStyleE2ESN_EENS_4gemm15EpilogueDefaultEEEEEvvEEEEvNT_6ParamsE:
[----:B------:R-:W-:Y:S01]  /*0000*/  LDC R1, c[0x0][0x28] ;  /* 0x00000a00ff017b82 */ /* 0x000fe20000000800 */
[----:B------:R-:W0:Y:S01]  /*0010*/  S2R R10, SR_TID.X ;  /* 0x00000000000a7919 */ /* 0x000e220000002100 */
[----:B------:R-:W-:Y:S01]  /*0020*/  ELECT P0, URZ, PT ;  /* 0x00000000003f782f */ /* 0x000fe20003800000 */
[----:B------:R-:W-:Y:S01]  /*0030*/  BSSY B0, `(.L_x_0) ;  /* 0x0000010000007945 */ /* 0x000fe20003800000 */
[----:B------:R-:W1:Y:S01]  /*0040*/  S2R R11, SR_CTAID.X ;  /* 0x00000000000b7919 */ /* 0x000e620000002500 */
[--C-:B0-----:R-:W-:Y:S02]  /*0050*/  SHF.R.U32.HI R0, RZ, 0x5, R10.reuse ;  /* 0x00000005ff007819 */ /* 0x101fe4000001160a */
[----:B------:R-:W-:-:S03]  /*0060*/  SHF.R.U32.HI R2, RZ, 0x7, R10 ;  /* 0x00000007ff027819 */ /* 0x000fc6000001160a */
[----:B------:R-:W0:Y:S04]  /*0070*/  SHFL.IDX PT, R3, R0, RZ, 0x1f ;  /* 0x00001fff00037589 */ /* 0x000e2800000e0000 */
[----:B------:R2:W3:Y:S01]  /*0080*/  SHFL.IDX PT, R9, R2, RZ, 0x1f ;  /* 0x00001fff02097589 */ /* 0x0004e200000e0000 */
[----:B0-----:R-:W-:-:S13]  /*0090*/  ISETP.NE.OR P0, PT, R3, RZ, !P0 ;  /* 0x000000ff0300720c */ /* 0x001fda0004705670 */
[----:B-123--:R-:W-:Y:S05]  /*00a0*/  @P0 BRA `(.L_x_1) ;  /* 0x0000000000200947 */ /* 0x00efea0003800000 */
[----:B------:R-:W-:Y:S02]  /*00b0*/  ULDC.64 UR4, c[0x0][0x198] ;  /* 0x0000660000047ab9 */ /* 0x000fe40000000a00 */
[----:B------:R-:W-:Y:S02]  /*00c0*/  UIADD3 UR6, UP0, UR4, 0xf0, URZ ;  /* 0x000000f004067890 */ /* 0x000fe4000ff1e03f */
[----:B------:R-:W-:Y:S02]  /*00d0*/  UIADD3 UR4, UP1, UR4, 0x1f0, URZ ;  /* 0x000001f004047890 */ /* 0x000fe4000ff3e03f */
[----:B------:R-:W-:Y:S02]  /*00e0*/  UIADD3.X UR7, URZ, UR5, URZ, UP0, !UPT ;  /* 0x000000053f077290 */ /* 0x000fe400087fe43f */
[----:B------:R-:W-:-:S07]  /*00f0*/  UIADD3.X UR5, URZ, UR5, URZ, UP1, !UPT ;  /* 0x000000053f057290 */ /* 0x000fce0008ffe43f */
[----:B------:R0:W-:Y:S02]  /*0100*/  UTMACCTL.PF [UR6] ;  /* 0x00000000060079b9 */ /* 0x0001e40008040000 */
[----:B------:R0:W-:Y:S02]  /*0110*/  UTMACCTL.PF [UR4] ;  /* 0x00000000040079b9 */ /* 0x0001e40008040000 */
[----:B0-----:R-:W-:Y:S01]  /*0120*/  NOP ;  /* 0x0000000000007918 */ /* 0x001fe20000000000 */
.L_x_1:
[----:B------:R-:W-:Y:S05]  /*0130*/  BSYNC B0 ;  /* 0x0000000000007941 */ /* 0x000fea0003800000 */
.L_x_0:
[----:B------:R-:W0:Y:S01]  /*0140*/  SHFL.IDX PT, R0, R0, RZ, 0x1f ;  /* 0x00001fff00007589 */ /* 0x000e2200000e0000 */
[----:B------:R-:W-:Y:S02]  /*0150*/  SHF.R.S32.HI R5, RZ, 0x1f, R10 ;  /* 0x0000001fff057819 */ /* 0x000fe4000001140a */
[----:B------:R-:W-:Y:S01]  /*0160*/  I2FP.F32.U32 R6, R11 ;  /* 0x0000000b00067245 */ /* 0x000fe20000201000 */
[----:B------:R-:W1:Y:S01]  /*0170*/  S2R R13, SR_CTAID.Y ;  /* 0x00000000000d7919 */ /* 0x000e620000002600 */
[----:B------:R-:W-:-:S04]  /*0180*/  LEA.HI R5, R5, R10, RZ, 0x7 ;  /* 0x0000000a05057211 */ /* 0x000fc800078f38ff */
[----:B------:R-:W-:-:S05]  /*0190*/  LOP3.LUT R5, R5, 0xffffff80, RZ, 0xc0, !PT ;  /* 0xffffff8005057812 */ /* 0x000fca00078ec0ff */
[----:B------:R-:W-:-:S05]  /*01a0*/  IMAD.IADD R17, R10, 0x1, -R5 ;  /* 0x000000010a117824 */ /* 0x000fca00078e0a05 */
[----:B------:R-:W-:-:S04]  /*01b0*/  SHF.R.S32.HI R2, RZ, 0x1f, R17 ;  /* 0x0000001fff027819 */ /* 0x000fc80000011411 */
[----:B------:R-:W-:Y:S02]  /*01c0*/  LEA.HI R2, R2, R17, RZ, 0x3 ;  /* 0x0000001102027211 */ /* 0x000fe400078f18ff */
[----:B0-----:R-:W-:Y:S02]  /*01d0*/  ISETP.NE.AND P0, PT, R0, RZ, PT ;  /* 0x000000ff0000720c */ /* 0x001fe40003f05270 */
[--C-:B------:R-:W-:Y:S02]  /*01e0*/  SHF.R.S32.HI R4, RZ, 0x3, R2.reuse ;  /* 0x00000003ff047819 */ /* 0x100fe40000011402 */
[----:B------:R-:W-:Y:S02]  /*01f0*/  SHF.R.S32.HI R5, RZ, 0x1f, R2 ;  /* 0x0000001fff057819 */ /* 0x000fe40000011402 */
[----:B------:R-:W-:-:S07]  /*0200*/  SHF.R.S32.HI R7, RZ, 0x1f, R0 ;  /* 0x0000001fff077819 */ /* 0x000fce0000011400 */
[----:B-1----:R-:W-:Y:S05]  /*0210*/  @P0 BRA `(.L_x_2) ;  /* 0x0000000000d40947 */ /* 0x002fea0003800000 */
[----:B------:R-:W-:Y:S01]  /*0220*/  ELECT P0, URZ, PT ;  /* 0x00000000003f782f */ /* 0x000fe20003800000 */
[----:B------:R-:W-:-:S12]  /*0230*/  BSSY B0, `(.L_x_2) ;  /* 0x0000033000007945 */ /* 0x000fd80003800000 */
[----:B------:R-:W-:Y:S05]  /*0240*/  @!P0 BRA `(.L_x_3) ;  /* 0x0000000000c48947 */ /* 0x000fea0003800000 */
[----:B------:R-:W0:Y:S01]  /*0250*/  S2UR UR8, SR_CgaCtaId ;  /* 0x00000000000879c3 */ /* 0x000e220000008800 */
[----:B------:R-:W-:Y:S01]  /*0260*/  UMOV UR4, 0x400 ;  /* 0x0000040000047882 */ /* 0x000fe20000000000 */
[----:B------:R-:W-:Y:S01]  /*0270*/  UMOV UR5, 0x1 ;  /* 0x0000000100057882 */ /* 0x000fe20000000000 */
[----:B------:R-:W-:Y:S02]  /*0280*/  UMOV UR6, 0x2 ;  /* 0x0000000200067882 */ /* 0x000fe40000000000 */
[----:B------:R-:W-:-:S04]  /*0290*/  UIADD3 UR6, -UR6, 0x100000, URZ ;  /* 0x0010000006067890 */ /* 0x000fc8000fffe13f */
[----:B------:R-:W-:Y:S02]  /*02a0*/  USHF.L.U32 UR7, UR6, 0xb, URZ ;  /* 0x0000000b06077899 */ /* 0x000fe4000800063f */
[----:B------:R-:W-:Y:S02]  /*02b0*/  USHF.L.U32 UR6, UR6, 0x1, URZ ;  /* 0x0000000106067899 */ /* 0x000fe4000800063f */
[----:B0-----:R-:W-:Y:S02]  /*02c0*/  ULEA UR8, UR8, UR4, 0x18 ;  /* 0x0000000408087291 */ /* 0x001fe4000f8ec03f */
[----:B------:R-:W-:-:S04]  /*02d0*/  UIADD3 UR4, -UR5, 0x100000, URZ ;  /* 0x0010000005047890 */ /* 0x000fc8000fffe13f */
[----:B------:R-:W-:Y:S02]  /*02e0*/  USHF.L.U32 UR5, UR4, 0xb, URZ ;  /* 0x0000000b04057899 */ /* 0x000fe4000800063f */
[----:B------:R-:W-:Y:S01]  /*02f0*/  USHF.L.U32 UR4, UR4, 0x1, URZ ;  /* 0x0000000104047899 */ /* 0x000fe2000800063f */
[----:B------:R-:W0:Y:S11]  /*0300*/  FENCE.VIEW.ASYNC.S ;  /* 0x00000000000073c6 */ /* 0x000e360000000000 */
[----:B0-----:R0:W1:Y:S01]  /*0310*/  SYNCS.EXCH.64 URZ, [UR8+0x36000], UR4 ;  /* 0x03600004083f75b2 */ /* 0x0010620008000100 */
[----:B------:R0:W2:Y:S01]  /*0320*/  SYNCS.EXCH.64 URZ, [UR8+0x36090], UR6 ;  /* 0x03609006083f75b2 */ /* 0x0000a20008000100 */
[----:B------:R0:W3:Y:S01]  /*0330*/  SYNCS.EXCH.64 URZ, [UR8+0x36008], UR4 ;  /* 0x03600804083f75b2 */ /* 0x0000e20008000100 */
[----:B------:R0:W4:Y:S01]  /*0340*/  SYNCS.EXCH.64 URZ, [UR8+0x36098], UR6 ;  /* 0x03609806083f75b2 */ /* 0x0001220008000100 */
[----:B------:R0:W0:Y:S01]  /*0350*/  SYNCS.EXCH.64 URZ, [UR8+0x36010], UR4 ;  /* 0x03601004083f75b2 */ /* 0x0000220008000100 */
        /* <DEDUP_REMOVED lines=31> */
[----:B-1234-:R-:W-:Y:S01]  /*0550*/  NOP ;  /* 0x0000000000007918 */ /* 0x01efe20000000000 */
.L_x_3:
[----:B0-----:R-:W-:Y:S05]  /*0560*/  BSYNC B0 ;  /* 0x0000000000007941 */ /* 0x001fea0003800000 */
.L_x_2:
[----:B------:R-:W-:Y:S01]  /*0570*/  ULDC UR4, c[0x0][0x150] ;  /* 0x0000540000047ab9 */ /* 0x000fe20000000800 */
[----:B------:R-:W-:Y:S01]  /*0580*/  LEA.HI R5, R5, R4, RZ, 0x2 ;  /* 0x0000000405057211 */ /* 0x000fe200078f10ff */
[----:B------:R-:W-:Y:S01]  /*0590*/  FMUL R6, R6, UR4 ;  /* 0x0000000406067c20 */ /* 0x000fe20008400000 */
[----:B------:R-:W-:Y:S01]  /*05a0*/  LEA.HI R7, R7, R0, RZ, 0x2 ;  /* 0x0000000007077211 */ /* 0x000fe200078f10ff */
[----:B------:R-:W-:Y:S01]  /*05b0*/  ULDC UR4, c[0x0][0x154] ;  /* 0x0000550000047ab9 */ /* 0x000fe20000000800 */
[----:B------:R-:W-:Y:S01]  /*05c0*/  LOP3.LUT R5, R5, 0xfffffffc, RZ, 0xc0, !PT ;  /* 0xfffffffc05057812 */ /* 0x000fe200078ec0ff */
[----:B------:R-:W0:Y:S01]  /*05d0*/  LDC R12, c[0x0][0x140] ;  /* 0x00005000ff0c7b82 */ /* 0x000e220000000800 */
[----:B------:R-:W-:Y:S01]  /*05e0*/  LOP3.LUT R7, R7, 0x3ffffffc, RZ, 0xc0, !PT ;  /* 0x3ffffffc07077812 */ /* 0x000fe200078ec0ff */
[----:B------:R-:W1:Y:S01]  /*05f0*/  F2I.U32.TRUNC.NTZ R6, R6 ;  /* 0x0000000600067305 */ /* 0x000e62000020f000 */
[----:B------:R-:W-:Y:S01]  /*0600*/  I2FP.F32.U32 R2, R13 ;  /* 0x0000000d00027245 */ /* 0x000fe20000201000 */
[----:B------:R-:W-:Y:S01]  /*0610*/  IMAD.IADD R5, R4, 0x1, -R5 ;  /* 0x0000000104057824 */ /* 0x000fe200078e0a05 */
[----:B------:R-:W-:Y:S01]  /*0620*/  LOP3.LUT P0, RZ, R17, 0x7, RZ, 0xc0, !PT ;  /* 0x0000000711ff7812 */ /* 0x000fe2000780c0ff */
[----:B------:R-:W-:Y:S01]  /*0630*/  IMAD.IADD R0, R0, 0x1, -R7 ;  /* 0x0000000100007824 */ /* 0x000fe200078e0a07 */
[----:B------:R-:W-:Y:S01]  /*0640*/  ISETP.NE.AND P3, PT, R9, 0x1, PT ;  /* 0x000000010900780c */ /* 0x000fe20003f65270 */
[----:B------:R-:W-:Y:S01]  /*0650*/  FMUL R8, R2, UR4 ;  /* 0x0000000402087c20 */ /* 0x000fe20008400000 */
[----:B------:R-:W-:Y:S01]  /*0660*/  ULDC UR4, c[0x0][0x144] ;  /* 0x0000510000047ab9 */ /* 0x000fe20000000800 */
[----:B------:R-:W-:Y:S01]  /*0670*/  IMAD R5, R0, 0x4, R5 ;  /* 0x0000000400057824 */ /* 0x000fe200078e0205 */
[----:B------:R-:W-:Y:S01]  /*0680*/  NOP ;  /* 0x0000000000007918 */ /* 0x000fe20000000000 */
[----:B------:R-:W-:-:S02]  /*0690*/  NOP ;  /* 0x0000000000007918 */ /* 0x000fc40000000000 */
[----:B------:R-:W2:Y:S01]  /*06a0*/  F2I.U32.TRUNC.NTZ R8, R8 ;  /* 0x0000000800087305 */ /* 0x000ea2000020f000 */
[----:B------:R-:W-:Y:S01]  /*06b0*/  LEA.HI R0, R5, R5, RZ, 0x1 ;  /* 0x0000000505007211 */ /* 0x000fe200078f08ff */
[----:B-1----:R-:W-:-:S03]  /*06c0*/  IMAD.MOV R2, RZ, RZ, -R6 ;  /* 0x000000ffff027224 */ /* 0x002fc600078e0a06 */
[----:B------:R-:W-:Y:S01]  /*06d0*/  LOP3.LUT R0, R0, 0xfffffffe, RZ, 0xc0, !PT ;  /* 0xfffffffe00007812 */ /* 0x000fe200078ec0ff */
[----:B------:R-:W-:Y:S01]  /*06e0*/  IMAD R7, R2, UR4, R11 ;  /* 0x0000000402077c24 */ /* 0x000fe2000f8e020b */
[----:B------:R-:W-:Y:S01]  /*06f0*/  ULDC UR4, c[0x0][0x148] ;  /* 0x0000520000047ab9 */ /* 0x000fe20000000800 */
[C---:B------:R-:W-:Y:S01]  /*0700*/  IMAD.SHL.U32 R2, R5.reuse, 0x4, RZ ;  /* 0x0000000405027824 */ /* 0x040fe200078e00ff */
[----:B0-----:R-:W-:Y:S01]  /*0710*/  ISETP.EQ.U32.AND P1, PT, R12, 0x1, PT ;  /* 0x000000010c00780c */ /* 0x001fe20003f22070 */
[----:B------:R-:W-:-:S03]  /*0720*/  IMAD.IADD R0, R5, 0x1, -R0 ;  /* 0x0000000105007824 */ /* 0x000fc600078e0a00 */
[----:B------:R-:W-:Y:S01]  /*0730*/  LOP3.LUT R2, R5, 0xc, R2, 0x78, !PT ;  /* 0x0000000c05027812 */ /* 0x000fe200078e7802 */
[----:B--2---:R-:W-:Y:S01]  /*0740*/  IMAD.MOV R6, RZ, RZ, -R8 ;  /* 0x000000ffff067224 */ /* 0x004fe200078e0a08 */
[----:B------:R-:W-:Y:S02]  /*0750*/  ISETP.NE.AND P4, PT, R0, R7, PT ;  /* 0x000000070000720c */ /* 0x000fe40003f85270 */
[----:B------:R-:W-:Y:S01]  /*0760*/  SHF.R.S32.HI R0, RZ, 0x1f, R3 ;  /* 0x0000001fff007819 */ /* 0x000fe20000011403 */
[----:B------:R-:W-:Y:S01]  /*0770*/  IMAD R5, R6, UR4, R13 ;  /* 0x0000000406057c24 */ /* 0x000fe2000f8e020d */
[----:B------:R-:W-:Y:S02]  /*0780*/  ISETP.LT.U32.AND P0, PT, R2, 0x2, !P0 ;  /* 0x000000020200780c */ /* 0x000fe40004701070 */
[----:B------:R-:W-:-:S04]  /*0790*/  LEA.HI R0, R0, R3, RZ, 0x2 ;  /* 0x0000000300007211 */ /* 0x000fc800078f10ff */
[----:B------:R-:W-:-:S03]  /*07a0*/  LOP3.LUT R0, R0, 0xfffffffc, RZ, 0xc0, !PT ;  /* 0xfffffffc00007812 */ /* 0x000fc600078ec0ff */
[----:B------:R-:W-:Y:S02]  /*07b0*/  @P4 LEA.HI R4, R2, R2, RZ, 0x1 ;  /* 0x0000000202044211 */ /* 0x000fe400078f08ff */
[----:B------:R-:W-:Y:S02]  /*07c0*/  IMAD.IADD R8, R3, 0x1, -R0 ;  /* 0x0000000103087824 */ /* 0x000fe400078e0a00 */
[----:B------:R-:W-:-:S03]  /*07d0*/  @P4 SHF.R.S32.HI R4, RZ, 0x1, R4 ;  /* 0x00000001ff044819 */ /* 0x000fc60000011404 */
[----:B------:R-:W-:Y:S02]  /*07e0*/  LOP3.LUT P2, RZ, R9, R8, RZ, 0xfc, !PT ;  /* 0x0000000809ff7212 */ /* 0x000fe4000784fcff */
[----:B------:R-:W-:Y:S01]  /*07f0*/  @P4 ISETP.NE.AND P5, PT, R4, R5, PT ;  /* 0x000000050400420c */ /* 0x000fe20003fa5270 */
[----:B------:R-:W-:Y:S01]  /*0800*/  IMAD.MOV.U32 R4, RZ, RZ, 0x1 ;  /* 0x00000001ff047424 */ /* 0x000fe200078e00ff */
[----:B------:R-:W-:Y:S02]  /*0810*/  SEL R3, RZ, 0x1, P2 ;  /* 0x00000001ff037807 */ /* 0x000fe40001000000 */
[----:B------:R-:W-:Y:S02]  /*0820*/  SEL R5, RZ, 0x1, !P0 ;  /* 0x00000001ff057807 */ /* 0x000fe40004000000 */
[----:B------:R-:W-:Y:S02]  /*0830*/  @P4 SEL R4, RZ, 0x1, P5 ;  /* 0x00000001ff044807 */ /* 0x000fe40002800000 */
[----:B------:R-:W-:-:S02]  /*0840*/  SEL R3, R3, 0x2, P3 ;  /* 0x0000000203037807 */ /* 0x000fc40001800000 */
[----:B------:R-:W-:Y:S01]  /*0850*/  LOP3.LUT R4, R4, R5, RZ, 0xc0, !PT ;  /* 0x0000000504047212 */ /* 0x000fe200078ec0ff */
[----:B------:R-:W-:Y:S06]  /*0860*/  @!P1 BRA `(.L_x_4) ;  /* 0x0000000000089947 */ /* 0x000fec0003800000 */
[----:B------:R-:W-:Y:S01]  /*0870*/  UCGABAR_ARV ;  /* 0x00000000000079c7 */ /* 0x000fe20008000000 */
[----:B------:R-:W-:Y:S05]  /*0880*/  BRA `(.L_x_5) ;  /* 0x0000000000047947 */ /* 0x000fea0003800000 */
.L_x_4:
[----:B------:R-:W-:Y:S01]  /*0890*/  NOP ;  /* 0x0000000000007918 */ /* 0x000fe20000000000 */
.L_x_5:
[----:B------:R-:W-:Y:S01]  /*08a0*/  ULDC.64 UR4, c[0x0][0x598] ;  /* 0x0001660000047ab9 */ /* 0x000fe20000000a00 */
[----:B------:R-:W-:Y:S01]  /*08b0*/  ULDC.64 UR12, c[0x0][0x208] ;  /* 0x00008200000c7ab9 */ /* 0x000fe20000000a00 */
[----:B------:R-:W-:-:S04]  /*08c0*/  ISETP.NE.U32.AND P0, PT, RZ, UR4, PT ;  /* 0x00000004ff007c0c */ /* 0x000fc8000bf05070 */
[----:B------:R-:W-:-:S13]  /*08d0*/  ISETP.NE.AND.EX P0, PT, RZ, UR5, PT, P0 ;  /* 0x00000005ff007c0c */ /* 0x000fda000bf05300 */
[----:B------:R-:W-:Y:S05]  /*08e0*/  @!P0 BRA `(.L_x_6) ;  /* 0x00000000001c8947 */ /* 0x000fea0003800000 */
[----:B------:R-:W0:Y:S02]  /*08f0*/  LDC.64 R6, c[0x0][0x598] ;  /* 0x00016600ff067b82 */ /* 0x000e240000000a00 */
[----:B0-----:R-:W2:Y:S02]  /*0900*/  LDG.E.64 R6, desc[UR12][R6.64] ;  /* 0x0000000c06067981 */ /* 0x001ea4000c1e1b00 */
[----:B--2---:R-:W-:-:S04]  /*0910*/  ISETP.NE.U32.AND P0, PT, R6, RZ, PT ;  /* 0x000000ff0600720c */ /* 0x004fc80003f05070 */
[----:B------:R-:W-:-:S13]  /*0920*/  ISETP.NE.AND.EX P0, PT, R7, RZ, PT, P0 ;  /* 0x000000ff0700720c */ /* 0x000fda0003f05300 */
[----:B------:R-:W-:Y:S05]  /*0930*/  @!P0 BRA `(.L_x_6) ;  /* 0x0000000000088947 */ /* 0x000fea0003800000 */
[----:B------:R0:W5:Y:S01]  /*0940*/  LD.E R0, desc[UR12][R6.64] ;  /* 0x0000000c06007980 */ /* 0x000162000c101900 */
[----:B------:R-:W-:Y:S05]  /*0950*/  BRA `(.L_x_7) ;  /* 0x0000000000207947 */ /* 0x000fea0003800000 */
.L_x_6:
[----:B------:R-:W-:Y:S02]  /*0960*/  ULDC.64 UR4, c[0x0][0x588] ;  /* 0x0001620000047ab9 */ /* 0x000fe40000000a00 */
[----:B------:R-:W-:-:S04]  /*0970*/  ISETP.NE.U32.AND P0, PT, RZ, UR4, PT ;  /* 0x00000004ff007c0c */ /* 0x000fc8000bf05070 */
[----:B------:R-:W-:-:S13]  /*0980*/  ISETP.NE.AND.EX P0, PT, RZ, UR5, PT, P0 ;  /* 0x00000005ff007c0c */ /* 0x000fda000bf05300 */
[----:B------:R-:W-:Y:S05]  /*0990*/  @!P0 BRA `(.L_x_8) ;  /* 0x00000000000c8947 */ /* 0x000fea0003800000 */
[----:B------:R-:W0:Y:S02]  /*09a0*/  LDC.64 R6, c[0x0][0x588] ;  /* 0x00016200ff067b82 */ /* 0x000e240000000a00 */
[----:B0-----:R1:W5:Y:S01]  /*09b0*/  LDG.E R0, desc[UR12][R6.64] ;  /* 0x0000000c06007981 */ /* 0x001362000c1e1900 */
[----:B------:R-:W-:Y:S05]  /*09c0*/  BRA `(.L_x_7) ;  /* 0x0000000000047947 */ /* 0x000fea0003800000 */
.L_x_8:
[----:B------:R-:W2:Y:S02]  /*09d0*/  LDC R0, c[0x0][0x580] ;  /* 0x00016000ff007b82 */ /* 0x000ea40000000800 */
.L_x_7:
[----:B------:R-:W-:Y:S02]  /*09e0*/  ULDC.64 UR4, c[0x0][0x5a0] ;  /* 0x0001680000047ab9 */ /* 0x000fe40000000a00 */
[----:B------:R-:W-:-:S04]  /*09f0*/  ISETP.NE.U32.AND P0, PT, RZ, UR4, PT ;  /* 0x00000004ff007c0c */ /* 0x000fc8000bf05070 */
[----:B------:R-:W-:-:S13]  /*0a00*/  ISETP.NE.AND.EX P0, PT, RZ, UR5, PT, P0 ;  /* 0x00000005ff007c0c */ /* 0x000fda000bf05300 */
[----:B------:R-:W-:Y:S05]  /*0a10*/  @!P0 BRA `(.L_x_9) ;  /* 0x00000000001c8947 */ /* 0x000fea0003800000 */
[----:B01----:R-:W0:Y:S02]  /*0a20*/  LDC.64 R6, c[0x0][0x5a0] ;  /* 0x00016800ff067b82 */ /* 0x003e240000000a00 */
[----:B0-----:R-:W3:Y:S02]  /*0a30*/  LDG.E.64 R6, desc[UR12][R6.64] ;  /* 0x0000000c06067981 */ /* 0x001ee4000c1e1b00 */
[----:B---3--:R-:W-:-:S04]  /*0a40*/  ISETP.NE.U32.AND P0, PT, R6, RZ, PT ;  /* 0x000000ff0600720c */ /* 0x008fc80003f05070 */
[----:B------:R-:W-:-:S13]  /*0a50*/  ISETP.NE.AND.EX P0, PT, R7, RZ, PT, P0 ;  /* 0x000000ff0700720c */ /* 0x000fda0003f05300 */
[----:B------:R-:W-:Y:S05]  /*0a60*/  @!P0 BRA `(.L_x_9) ;  /* 0x0000000000088947 */ /* 0x000fea0003800000 */
[----:B------:R0:W5:Y:S01]  /*0a70*/  LD.E R14, desc[UR12][R6.64] ;  /* 0x0000000c060e7980 */ /* 0x000162000c101900 */
[----:B------:R-:W-:Y:S05]  /*0a80*/  BRA `(.L_x_10) ;  /* 0x0000000000207947 */ /* 0x000fea0003800000 */
.L_x_9:
[----:B------:R-:W-:Y:S02]  /*0a90*/  ULDC.64 UR4, c[0x0][0x590] ;  /* 0x0001640000047ab9 */ /* 0x000fe40000000a00 */
[----:B------:R-:W-:-:S04]  /*0aa0*/  ISETP.NE.U32.AND P0, PT, RZ, UR4, PT ;  /* 0x00000004ff007c0c */ /* 0x000fc8000bf05070 */
[----:B------:R-:W-:-:S13]  /*0ab0*/  ISETP.NE.AND.EX P0, PT, RZ, UR5, PT, P0 ;  /* 0x00000005ff007c0c */ /* 0x000fda000bf05300 */
[----:B------:R-:W-:Y:S05]  /*0ac0*/  @!P0 BRA `(.L_x_11) ;  /* 0x00000000000c8947 */ /* 0x000fea0003800000 */
[----:B------:R-:W3:Y:S02]  /*0ad0*/  LDC.64 R14, c[0x0][0x590] ;  /* 0x00016400ff0e7b82 */ /* 0x000ee40000000a00 */
[----:B---3--:R3:W5:Y:S01]  /*0ae0*/  LDG.E R14, desc[UR12][R14.64] ;  /* 0x0000000c0e0e7981 */ /* 0x008762000c1e1900 */
[----:B------:R-:W-:Y:S05]  /*0af0*/  BRA `(.L_x_10) ;  /* 0x0000000000047947 */ /* 0x000fea0003800000 */
.L_x_11:
[----:B------:R-:W4:Y:S02]  /*0b00*/  LDC R14, c[0x0][0x584] ;  /* 0x00016100ff0e7b82 */ /* 0x000f240000000800 */
.L_x_10:
[----:B------:R-:W1:Y:S08]  /*0b10*/  LDC R5, c[0x0][0x3c4] ;  /* 0x0000f100ff057b82 */ /* 0x000e700000000800 */
[----:B------:R-:W2:Y:S01]  /*0b20*/  LDC.64 R18, c[0x0][0x3c8] ;  /* 0x0000f200ff127b82 */ /* 0x000ea20000000a00 */
[----:B-1----:R-:W-:-:S05]  /*0b30*/  VIADD R5, R5, 0x1f ;  /* 0x0000001f05057836 */ /* 0x002fca0000000000 */
[----:B0-----:R-:W-:-:S04]  /*0b40*/  SHF.R.S32.HI R6, RZ, 0x1f, R5 ;  /* 0x0000001fff067819 */ /* 0x001fc80000011405 */
[----:B------:R-:W-:-:S04]  /*0b50*/  LEA.HI R6, R6, R5, RZ, 0x5 ;  /* 0x0000000506067211 */ /* 0x000fc800078f28ff */
[----:B------:R-:W-:-:S05]  /*0b60*/  SHF.R.S32.HI R7, RZ, 0x5, R6 ;  /* 0x00000005ff077819 */ /* 0x000fca0000011406 */
[----:B--2---:R-:W-:-:S04]  /*0b70*/  IMAD R6, R7, R18, RZ ;  /* 0x0000001207067224 */ /* 0x004fc800078e02ff */
[----:B------:R-:W-:Y:S01]  /*0b80*/  IMAD R5, R6, R19, RZ ;  /* 0x0000001306057224 */ /* 0x000fe200078e02ff */
[----:B------:R-:W-:Y:S06]  /*0b90*/  @!P1 BRA `(.L_x_12) ;  /* 0x00000000000c9947 */ /* 0x000fec0003800000 */
[----:B------:R-:W-:Y:S01]  /*0ba0*/  UCGABAR_WAIT ;  /* 0x0000000000007dc7 */ /* 0x000fe20008000000 */
[----:B------:R-:W-:Y:S01]  /*0bb0*/  CCTL.IVALL ;  /* 0x00000000ff00798f */ /* 0x000fe20002000000 */
[----:B------:R-:W-:Y:S05]  /*0bc0*/  BRA `(.L_x_13) ;  /* 0x0000000000047947 */ /* 0x000fea0003800000 */
.L_x_12:
[----:B------:R-:W-:Y:S06]  /*0bd0*/  BAR.SYNC.DEFER_BLOCKING 0x0 ;  /* 0x0000000000007b1d */ /* 0x000fec0000010000 */
.L_x_13:
[----:B------:R-:W-:-:S13]  /*0be0*/  ISETP.NE.AND P0, PT, R9, RZ, PT ;  /* 0x000000ff0900720c */ /* 0x000fda0003f05270 */
[----:B------:R-:W-:Y:S05]  /*0bf0*/  @!P0 BRA `(.L_x_14) ;  /* 0x0000005400a48947 */ /* 0x000fea0003800000 */
[----:B------:R-:W-:-:S13]  /*0c00*/  ISETP.NE.AND P0, PT, R9, 0x1, PT ;  /* 0x000000010900780c */ /* 0x000fda0003f05270 */
[----:B------:R-:W-:Y:S05]  /*0c10*/  @P0 EXIT ;  /* 0x000000000000094d */ /* 0x000fea0003800000 */
[----:B------:R-:W-:Y:S01]  /*0c20*/  ISETP.GE.AND P0, PT, R5, 0x1, PT ;  /* 0x000000010500780c */ /* 0x000fe20003f06270 */
[----:B------:R-:W-:Y:S01]  /*0c30*/  UMOV UR4, URZ ;  /* 0x0000003f00047c82 */ /* 0x000fe20008000000 */
[----:B------:R-:W-:Y:S02]  /*0c40*/  CS2R R54, SRZ ;  /* 0x0000000000367805 */ /* 0x000fe4000001ff00 */
[----:B------:R-:W-:Y:S02]  /*0c50*/  CS2R R56, SRZ ;  /* 0x0000000000387805 */ /* 0x000fe4000001ff00 */
[----:B------:R-:W-:Y:S02]  /*0c60*/  CS2R R58, SRZ ;  /* 0x00000000003a7805 */ /* 0x000fe4000001ff00 */
[----:B------:R-:W-:Y:S02]  /*0c70*/  CS2R R60, SRZ ;  /* 0x00000000003c7805 */ /* 0x000fe4000001ff00 */
[----:B------:R-:W-:-:S02]  /*0c80*/  CS2R R62, SRZ ;  /* 0x00000000003e7805 */ /* 0x000fc4000001ff00 */
[----:B------:R-:W-:Y:S02]  /*0c90*/  CS2R R64, SRZ ;  /* 0x0000000000407805 */ /* 0x000fe4000001ff00 */
        /* <DEDUP_REMOVED lines=25> */
[----:B------:R-:W-:Y:S01]  /*0e30*/  CS2R R52, SRZ ;  /* 0x0000000000347805 */ /* 0x000fe2000001ff00 */
[----:B------:R-:W-:Y:S06]  /*0e40*/  @!P0 BRA `(.L_x_15) ;  /* 0x0000000000a08947 */ /* 0x000fec0003800000 */
[----:B------:R-:W-:-:S04]  /*0e50*/  LOP3.LUT R6, R3, 0x1, RZ, 0xfc, !PT ;  /* 0x0000000103067812 */ /* 0x000fc800078efcff */
[----:B------:R-:W-:-:S13]  /*0e60*/  ISETP.NE.AND P1, PT, R6, 0x3, PT ;  /* 0x000000030600780c */ /* 0x000fda0003f25270 */
[----:B------:R-:W-:Y:S05]  /*0e70*/  @!P1 BRA `(.L_x_16) ;  /* 0x0000000000049947 */ /* 0x000fea0003800000 */
[----:B------:R-:W-:Y:S01]  /*0e80*/  BPT.TRAP 0x1 ;  /* 0x000000040000795c */ /* 0x000fe20000300000 */
.L_x_16:
[----:B------:R-:W0:Y:S01]  /*0e90*/  S2UR UR5, SR_CgaCtaId ;  /* 0x00000000000579c3 */ /* 0x000e220000008800 */
[----:B------:R-:W-:Y:S01]  /*0ea0*/  SHF.L.U32 R6, RZ, 0x1f, RZ ;  /* 0x0000001fff067819 */ /* 0x000fe200000006ff */
[----:B------:R-:W-:Y:S02]  /*0eb0*/  UMOV UR4, 0x400 ;  /* 0x0000040000047882 */ /* 0x000fe40000000000 */
[----:B0-----:R-:W-:-:S12]  /*0ec0*/  ULEA UR4, UR5, UR4, 0x18 ;  /* 0x0000000405047291 */ /* 0x001fd8000f8ec03f */
.L_x_17:
[----:B0-----:R-:W-:-:S04]  /*0ed0*/  IMAD.U32 R7, RZ, RZ, UR4 ;  /* 0x00000004ff077e24 */ /* 0x001fc8000f8e00ff */
[----:B------:R0:W1:Y:S03]  /*0ee0*/  SYNCS.PHASECHK.TRANS64.TRYWAIT P1, [R7+URZ+0x36000], R6 ;  /* 0x03600006070075a7 */ /* 0x000066000802017f */
[----:B-1----:R-:W-:Y:S05]  /*0ef0*/  @!P1 NANOSLEEP.SYNCS 0x989680 ;  /* 0x009896800000995d */ /* 0x002fea0003900000 */
[----:B------:R-:W1:Y:S02]  /*0f00*/  @!P1 SYNCS.PHASECHK.TRANS64 P1, [R7+URZ+0x36000], R6 ;  /* 0x03600006070095a7 */ /* 0x000e64000802007f */
[----:B-1----:R-:W-:Y:S05]  /*0f10*/  @!P1 BRA `(.L_x_17) ;  /* 0xfffffffc00ec9947 */ /* 0x002fea000383ffff */
[----:B------:R-:W-:Y:S01]  /*0f20*/  UIADD3 UR5, UR4, 0x24000, URZ ;  /* 0x0002400004057890 */ /* 0x000fe2000fffe03f */
[----:B------:R-:W-:Y:S01]  /*0f30*/  WARPGROUP.ARRIVE ;  /* 0x00000000000079c5 */ /* 0x000fe20000000000 */
[----:B------:R-:W-:Y:S02]  /*0f40*/  USHF.R.U32.HI UR4, URZ, 0x4, UR4 ;  /* 0x000000043f047899 */ /* 0x000fe40008011604 */
[----:B------:R-:W-:Y:S02]  /*0f50*/  USHF.R.U32.HI UR5, URZ, 0x4, UR5 ;  /* 0x000000043f057899 */ /* 0x000fe40008011605 */
[----:B------:R-:W-:Y:S02]  /*0f60*/  ULOP3.LUT UR4, UR4, 0x3fff, URZ, 0xc0, !UPT ;  /* 0x00003fff04047892 */ /* 0x000fe4000f8ec03f */
[----:B------:R-:W-:Y:S02]  /*0f70*/  ULOP3.LUT UR5, UR5, 0x3fff, URZ, 0xc0, !UPT ;  /* 0x00003fff05057892 */ /* 0x000fe4000f8ec03f */
[----:B------:R-:W-:-:S02]  /*0f80*/  ULOP3.LUT UR9, UR4, 0x10000, URZ, 0xfc, !UPT ;  /* 0x0001000004097892 */ /* 0x000fc4000f8efc3f */
[----:B------:R-:W-:Y:S02]  /*0f90*/  ULOP3.LUT UR10, UR5, 0x10000, URZ, 0xfc, !UPT ;  /* 0x00010000050a7892 */ /* 0x000fe4000f8efc3f */
[----:B------:R-:W-:Y:S01]  /*0fa0*/  UIADD3 UR8, UR9, 0x100, URZ ;  /* 0x0000010009087890 */ /* 0x000fe2000fffe03f */
[----:B------:R-:W-:Y:S02]  /*0fb0*/  UMOV UR5, 0x80000020 ;  /* 0x8000002000057882 */ /* 0x000fe40000000000 */
[----:B------:R-:W-:Y:S01]  /*0fc0*/  UMOV UR4, UR9 ;  /* 0x0000000900047c82 */ /* 0x000fe20008000000 */
[----:B------:R-:W-:Y:S01]  /*0fd0*/  UMOV UR7, 0x80000020 ;  /* 0x8000002000077882 */ /* 0x000fe20000000000 */
[----:B------:R-:W-:Y:S02]  /*0fe0*/  UMOV UR6, UR10 ;  /* 0x0000000a00067c82 */ /* 0x000fe40008000000 */
[----:B------:R-:W-:Y:S01]  /*0ff0*/  HGMMA.64x64x16.F32 R56, gdesc[UR4], RZ, !UPT ;  /* 0x00e00000043879f0 */ /* 0x000fe2000c7008ff */
[----:B------:R-:W-:Y:S01]  /*1000*/  UMOV UR4, UR8 ;  /* 0x0000000800047c82 */ /* 0x000fe20008000000 */
[----:B------:R-:W-:Y:S01]  /*1010*/  UMOV UR5, 0x80000020 ;  /* 0x8000002000057882 */ /* 0x000fe20000000000 */
[----:B------:R-:W-:Y:S01]  /*1020*/  UIADD3 UR8, UR9, 0x102, URZ ;  /* 0x0000010209087890 */ /* 0x000fe2000fffe03f */
[----:B------:R-:W-:Y:S01]  /*1030*/  HGMMA.64x64x16.F32 R24, gdesc[UR4], RZ, !UPT ;  /* 0x00e00000041879f0 */ /* 0x000fe2000c7008ff */
[----:B------:R-:W-:-:S02]  /*1040*/  UIADD3 UR4, UR9, 0x2, URZ ;  /* 0x0000000209047890 */ /* 0x000fc4000fffe03f */
[----:B------:R-:W-:Y:S01]  /*1050*/  UIADD3 UR6, UR10, 0x2, URZ ;  /* 0x000000020a067890 */ /* 0x000fe2000fffe03f */
[----:B------:R-:W-:Y:S01]  /*1060*/  UMOV UR5, 0x80000020 ;  /* 0x8000002000057882 */ /* 0x000fe20000000000 */
[----:B------:R-:W-:-:S07]  /*1070*/  UMOV UR7, 0x80000020 ;  /* 0x8000002000077882 */ /* 0x000fce0000000000 */
[----:B------:R-:W-:Y:S01]  /*1080*/  HGMMA.64x64x16.F32 R56, gdesc[UR4], R56 ;  /* 0x00e00000043879f0 */ /* 0x000fe20008700838 */
[----:B------:R-:W-:Y:S01]  /*1090*/  UMOV UR4, UR8 ;  /* 0x0000000800047c82 */ /* 0x000fe20008000000 */
[----:B------:R-:W-:Y:S02]  /*10a0*/  UMOV UR5, 0x80000020 ;  /* 0x8000002000057882 */ /* 0x000fe40000000000 */
[----:B------:R-:W-:Y:S01]  /*10b0*/  HGMMA.64x64x16.F32 R24, gdesc[UR4], R24, gsb0 ;  /* 0x00e00000041879f0 */ /* 0x000fe20008000818 */
[----:B------:R-:W-:-:S05]  /*10c0*/  UMOV UR4, 0x1 ;  /* 0x0000000100047882 */ /* 0x000fca0000000000 */
.L_x_15:
[----:B0-----:R-:W-:-:S05]  /*10d0*/  VIMNMX R6, R5, 0x1, PT ;  /* 0x0000000105067848 */ /* 0x001fca0003fe0100 */
[----:B------:R-:W-:-:S05]  /*10e0*/  IMAD.IADD R6, R5, 0x1, -R6 ;  /* 0x0000000105067824 */ /* 0x000fca00078e0a06 */
[----:B------:R-:W-:-:S13]  /*10f0*/  ISETP.GE.AND P1, PT, R6, 0x1, PT ;  /* 0x000000010600780c */ /* 0x000fda0003f26270 */
[----:B------:R-:W-:Y:S05]  /*1100*/  @!P1 BRA `(.L_x_18) ;  /* 0x0000000400149947 */ /* 0x000fea0003800000 */
[----:B------:R-:W0:Y:S01]  /*1110*/  S2UR UR6, SR_CgaCtaId ;  /* 0x00000000000679c3 */ /* 0x000e220000008800 */
[----:B------:R-:W-:Y:S01]  /*1120*/  UMOV UR5, 0x400 ;  /* 0x0000040000057882 */ /* 0x000fe20000000000 */
[----:B------:R-:W-:Y:S01]  /*1130*/  LOP3.LUT R11, R3, 0x1, RZ, 0xfc, !PT ;  /* 0x00000001030b7812 */ /* 0x000fe200078efcff */
[----:B------:R-:W-:Y:S01]  /*1140*/  IMAD.MOV.U32 R10, RZ, RZ, RZ ;  /* 0x000000ffff0a7224 */ /* 0x000fe200078e00ff */
[----:B------:R-:W-:Y:S01]  /*1150*/  UISETP.NE.U32.AND UP0, UPT, UR4, URZ, UPT ;  /* 0x0000003f0400728c */ /* 0x000fe2000bf05070 */
[----:B------:R-:W-:Y:S02]  /*1160*/  IMAD.MOV.U32 R5, RZ, RZ, R6 ;  /* 0x000000ffff057224 */ /* 0x000fe400078e0006 */
[----:B------:R-:W-:Y:S01]  /*1170*/  IMAD.MOV.U32 R7, RZ, RZ, RZ ;  /* 0x000000ffff077224 */ /* 0x000fe200078e00ff */
[----:B0-----:R-:W-:-:S04]  /*1180*/  ULEA UR14, UR6, UR5, 0x18 ;  /* 0x00000005060e7291 */ /* 0x001fc8000f8ec03f */
[----:B------:R-:W-:Y:S02]  /*1190*/  UIADD3 UR6, UR14, 0x24000, URZ ;  /* 0x000240000e067890 */ /* 0x000fe4000fffe03f */
[----:B------:R-:W-:Y:S02]  /*11a0*/  USHF.R.U32.HI UR5, URZ, 0x4, UR14 ;  /* 0x000000043f057899 */ /* 0x000fe4000801160e */
[----:B------:R-:W-:Y:S02]  /*11b0*/  USHF.R.U32.HI UR6, URZ, 0x4, UR6 ;  /* 0x000000043f067899 */ /* 0x000fe40008011606 */
[----:B------:R-:W-:Y:S02]  /*11c0*/  ULOP3.LUT UR5, UR5, 0x3fff, URZ, 0xc0, !UPT ;  /* 0x00003fff05057892 */ /* 0x000fe4000f8ec03f */
[----:B------:R-:W-:Y:S02]  /*11d0*/  ULOP3.LUT UR6, UR6, 0x3fff, URZ, 0xc0, !UPT ;  /* 0x00003fff06067892 */ /* 0x000fe4000f8ec03f */
[----:B------:R-:W-:-:S02]  /*11e0*/  ULOP3.LUT UR15, UR5, 0x10000, URZ, 0xfc, !UPT ;  /* 0x00010000050f7892 */ /* 0x000fc4000f8efc3f */
[----:B------:R-:W-:-:S12]  /*11f0*/  ULOP3.LUT UR16, UR6, 0x10000, URZ, 0xfc, !UPT ;  /* 0x0001000006107892 */ /* 0x000fd8000f8efc3f */
.L_x_23:
[----:B------:R-:W-:-:S13]  /*1200*/  ISETP.NE.AND P2, PT, R11, 0x3, PT ;  /* 0x000000030b00780c */ /* 0x000fda0003f45270 */
[----:B------:R-:W-:Y:S05]  /*1210*/  @!P2 BRA `(.L_x_19) ;  /* 0x000000000004a947 */ /* 0x000fea0003800000 */
[----:B------:R-:W-:Y:S01]  /*1220*/  BPT.TRAP 0x1 ;  /* 0x000000040000795c */ /* 0x000fe20000300000 */
.L_x_19:
[----:B------:R-:W-:Y:S01]  /*1230*/  SHF.L.U32 R8, R10, 0x1f, RZ ;  /* 0x0000001f0a087819 */ /* 0x000fe200000006ff */
[----:B------:R-:W-:-:S12]  /*1240*/  ULEA UR5, UR4, UR14, 0x3 ;  /* 0x0000000e04057291 */ /* 0x000fd8000f8e183f */
.L_x_20:
[----:B0-----:R-:W-:-:S04]  /*1250*/  IMAD.U32 R9, RZ, RZ, UR5 ;  /* 0x00000005ff097e24 */ /* 0x001fc8000f8e00ff */
[----:B------:R0:W1:Y:S03]  /*1260*/  SYNCS.PHASECHK.TRANS64.TRYWAIT P1, [R9+URZ+0x36000], R8 ;  /* 0x03600008090075a7 */ /* 0x000066000802017f */
[----:B-1----:R-:W-:Y:S05]  /*1270*/  @!P1 NANOSLEEP.SYNCS 0x989680 ;  /* 0x009896800000995d */ /* 0x002fea0003900000 */
[----:B------:R-:W1:Y:S02]  /*1280*/  @!P1 SYNCS.PHASECHK.TRANS64 P1, [R9+URZ+0x36000], R8 ;  /* 0x03600008090095a7 */ /* 0x000e64000802007f */
[----:B-1----:R-:W-:Y:S05]  /*1290*/  @!P1 BRA `(.L_x_20) ;  /* 0xfffffffc00ec9947 */ /* 0x002fea000383ffff */
[----:B------:R-:W-:Y:S01]  /*12a0*/  ULEA UR6, UR4, UR15, 0x9 ;  /* 0x0000000f04067291 */ /* 0x000fe2000f8e483f */
[----:B------:R-:W-:Y:S01]  /*12b0*/  WARPGROUP.ARRIVE ;  /* 0x00000000000079c5 */ /* 0x000fe20000000000 */
[----:B------:R-:W-:Y:S02]  /*12c0*/  ULEA UR5, UR4, UR16, 0x8 ;  /* 0x0000001004057291 */ /* 0x000fe4000f8e403f */
[----:B------:R-:W-:Y:S01]  /*12d0*/  UIADD3 UR7, UR6, 0x100, URZ ;  /* 0x0000010006077890 */ /* 0x000fe2000fffe03f */
[----:B------:R-:W-:Y:S02]  /*12e0*/  UMOV UR11, 0x80000020 ;  /* 0x80000020000b7882 */ /* 0x000fe40000000000 */
[----:B------:R-:W-:Y:S01]  /*12f0*/  UMOV UR8, UR6 ;  /* 0x0000000600087c82 */ /* 0x000fe20008000000 */
[----:B------:R-:W-:Y:S01]  /*1300*/  UMOV UR9, 0x80000020 ;  /* 0x8000002000097882 */ /* 0x000fe20000000000 */
[----:B------:R-:W-:Y:S02]  /*1310*/  UMOV UR10, UR5 ;  /* 0x00000005000a7c82 */ /* 0x000fe40008000000 */
[----:B------:R-:W-:Y:S01]  /*1320*/  HGMMA.64x64x16.F32 R56, gdesc[UR8], R56, UP0 ;  /* 0x00e00000083879f0 */ /* 0x000fe2000bf00838 */
[----:B------:R-:W-:Y:S01]  /*1330*/  UMOV UR8, UR7 ;  /* 0x0000000700087c82 */ /* 0x000fe20008000000 */
[----:B------:R-:W-:-:S02]  /*1340*/  UMOV UR9, 0x80000020 ;  /* 0x8000002000097882 */ /* 0x000fc40000000000 */
[----:B------:R-:W-:Y:S01]  /*1350*/  HGMMA.64x64x16.F32 R24, gdesc[UR8], R24, UP0 ;  /* 0x00e00000081879f0 */ /* 0x000fe2000bf00818 */
[----:B------:R-:W-:Y:S02]  /*1360*/  UIADD3 UR10, UR5, 0x2, URZ ;  /* 0x00000002050a7890 */ /* 0x000fe4000fffe03f */
[----:B------:R-:W-:Y:S02]  /*1370*/  UIADD3 UR8, UR6, 0x2, URZ ;  /* 0x0000000206087890 */ /* 0x000fe4000fffe03f */
[----:B------:R-:W-:Y:S01]  /*1380*/  UIADD3 UR6, UR6, 0x102, URZ ;  /* 0x0000010206067890 */ /* 0x000fe2000fffe03f */
[----:B------:R-:W-:Y:S01]  /*1390*/  UMOV UR11, 0x80000020 ;  /* 0x80000020000b7882 */ /* 0x000fe20000000000 */
[----:B------:R-:W-:-:S05]  /*13a0*/  UMOV UR9, 0x80000020 ;  /* 0x8000002000097882 */ /* 0x000fca0000000000 */
[----:B------:R-:W-:Y:S01]  /*13b0*/  HGMMA.64x64x16.F32 R56, gdesc[UR8], R56 ;  /* 0x00e00000083879f0 */ /* 0x000fe20008700838 */
[----:B------:R-:W-:Y:S01]  /*13c0*/  UMOV UR8, UR6 ;  /* 0x0000000600087c82 */ /* 0x000fe20008000000 */
[----:B------:R-:W-:Y:S02]  /*13d0*/  UMOV UR9, 0x80000020 ;  /* 0x8000002000097882 */ /* 0x000fe40000000000 */
[----:B------:R-:W-:Y:S03]  /*13e0*/  HGMMA.64x64x16.F32 R24, gdesc[UR8], R24, gsb0 ;  /* 0x00e00000081879f0 */ /* 0x000fe60008000818 */
[----:B------:R-:W-:Y:S02]  /*13f0*/  WARPGROUP.DEPBAR.LE gsb0, 0x1 ;  /* 0x00008000000079c5 */ /* 0x000fe40000010100 */
[----:B------:R-:W-:Y:S05]  /*1400*/  @!P2 BRA `(.L_x_21) ;  /* 0x000000000004a947 */ /* 0x000fea0003800000 */
[----:B------:R-:W-:Y:S01]  /*1410*/  BPT.TRAP 0x1 ;  /* 0x000000040000795c */ /* 0x000fe20000300000 */
.L_x_21:
[----:B------:R-:W-:-:S13]  /*1420*/  ISETP.NE.AND P1, PT, R4, RZ, PT ;  /* 0x000000ff0400720c */ /* 0x000fda0003f25270 */
[----:B0-----:R-:W-:-:S05]  /*1430*/  @P1 LEA R8, R7, UR14, 0x3 ;  /* 0x0000000e07081c11 */ /* 0x001fca000f8e18ff */
[----:B------:R-:W-:-:S05]  /*1440*/  @P1 VIADD R9, R8, 0x36090 ;  /* 0x0003609008091836 */ /* 0x000fca0000000000 */
[----:B------:R-:W-:-:S04]  /*1450*/  @P1 PRMT R9, R2, 0x654, R9 ;  /* 0x0000065402091816 */ /* 0x000fc80000000009 */
[----:B------:R0:W-:Y:S01]  /*1460*/  @P1 SYNCS.ARRIVE.TRANS64.RED.A1T0 RZ, [R9+URZ], RZ ;  /* 0x000000ff09ff19a7 */ /* 0x0001e2000810043f */
[----:B------:R-:W-:-:S13]  /*1470*/  ISETP.GT.U32.AND P1, PT, R3, 0x1, PT ;  /* 0x000000010300780c */ /* 0x000fda0003f24070 */
[----:B0-----:R-:W-:Y:S05]  /*1480*/  @P1 BRA `(.L_x_22) ;  /* 0x0000000000041947 */ /* 0x001fea0003800000 */
[----:B------:R-:W-:Y:S01]  /*1490*/  BPT.TRAP 0x1 ;  /* 0x000000040000795c */ /* 0x000fe20000300000 */
.L_x_22:
[----:B------:R-:W-:Y:S01]  /*14a0*/  UIADD3 UR4, UR4, 0x1, URZ ;  /* 0x0000000104047890 */ /* 0x000fe2000fffe03f */
[----:B------:R-:W-:Y:S01]  /*14b0*/  ISETP.GT.AND P2, PT, R5, 0x1, PT ;  /* 0x000000010500780c */ /* 0x000fe20003f44270 */
[----:B------:R-:W-:Y:S02]  /*14c0*/  VIADD R7, R7, 0x1 ;  /* 0x0000000107077836 */ /* 0x000fe40000000000 */
[----:B------:R-:W-:Y:S01]  /*14d0*/  UISETP.NE.AND UP0, UPT, UR4, 0x12, UPT ;  /* 0x000000120400788c */ /* 0x000fe2000bf05270 */
[----:B------:R-:W-:Y:S02]  /*14e0*/  VIADD R5, R5, 0xffffffff ;  /* 0xffffffff05057836 */ /* 0x000fe40000000000 */
[C---:B------:R-:W-:Y:S01]  /*14f0*/  ISETP.NE.AND P1, PT, R7.reuse, 0x12, PT ;  /* 0x000000120700780c */ /* 0x040fe20003f25270 */
[----:B------:R-:W-:Y:S02]  /*1500*/  USEL UR5, URZ, 0x1, UP0 ;  /* 0x000000013f057887 */ /* 0x000fe40008000000 */
[----:B------:R-:W-:Y:S01]  /*1510*/  USEL UR4, UR4, URZ, UP0 ;  /* 0x0000003f04047287 */ /* 0x000fe20008000000 */
[----:B------:R-:W-:Y:S01]  /*1520*/  SEL R7, R7, RZ, P1 ;  /* 0x000000ff07077207 */ /* 0x000fe20000800000 */
[----:B------:R-:W-:-:S02]  /*1530*/  UPLOP3.LUT UP0, UPT, UPT, UPT, UPT, 0x80, 0x0 ;  /* 0x000000000000789c */ /* 0x000fc40003f0f070 */
[----:B------:R-:W-:Y:S01]  /*1540*/  LOP3.LUT R10, R10, UR5, RZ, 0x3c, !PT ;  /* 0x000000050a0a7c12 */ /* 0x000fe2000f8e3cff */
[----:B------:R-:W-:Y:S08]  /*1550*/  @P2 BRA `(.L_x_23) ;  /* 0xfffffffc00282947 */ /* 0x000ff0000383ffff */
.L_x_18:
[----:B------:R-:W-:Y:S02]  /*1560*/  WARPGROUP.DEPBAR.LE gsb0, 0x0 ;  /* 0x00008000000079c5 */ /* 0x000fe40000010000 */
[----:B------:R-:W-:Y:S05]  /*1570*/  @!P0 BRA `(.L_x_24) ;  /* 0x0000000000548947 */ /* 0x000fea0003800000 */
[----:B------:R-:W-:-:S04]  /*1580*/  LOP3.LUT R5, R3, 0x1, RZ, 0xfc, !PT ;  /* 0x0000000103057812 */ /* 0x000fc800078efcff */
[----:B------:R-:W-:-:S13]  /*1590*/  ISETP.NE.AND P0, PT, R5, 0x3, PT ;  /* 0x000000030500780c */ /* 0x000fda0003f05270 */
[----:B------:R-:W-:Y:S05]  /*15a0*/  @!P0 BRA `(.L_x_25) ;  /* 0x0000000000048947 */ /* 0x000fea0003800000 */
[----:B------:R-:W-:Y:S01]  /*15b0*/  BPT.TRAP 0x1 ;  /* 0x000000040000795c */ /* 0x000fe20000300000 */
.L_x_25:
[----:B------:R-:W-:Y:S01]  /*15c0*/  ISETP.NE.AND P0, PT, R4, RZ, PT ;  /* 0x000000ff0400720c */ /* 0x000fe20003f05270 */
[----:B------:R-:W-:Y:S01]  /*15d0*/  BSSY B0, `(.L_x_26) ;  /* 0x000000d000007945 */ /* 0x000fe20003800000 */
[----:B------:R-:W-:-:S11]  /*15e0*/  ISETP.GT.U32.AND P1, PT, R3, 0x1, PT ;  /* 0x000000010300780c */ /* 0x000fd60003f24070 */
[----:B------:R-:W-:Y:S05]  /*15f0*/  @!P0 BRA `(.L_x_27) ;  /* 0x0000000000288947 */ /* 0x000fea0003800000 */
[----:B------:R-:W0:Y:S01]  /*1600*/  S2R R8, SR_CgaCtaId ;  /* 0x0000000000087919 */ /* 0x000e220000008800 */
[----:B------:R-:W-:Y:S01]  /*1610*/  IMAD.WIDE.U32 R4, R6, 0x38e38e39, RZ ;  /* 0x38e38e3906047825 */ /* 0x000fe200078e00ff */
[----:B------:R-:W-:-:S04]  /*1620*/  MOV R3, 0x400 ;  /* 0x0000040000037802 */ /* 0x000fc80000000f00 */
[----:B------:R-:W-:-:S05]  /*1630*/  SHF.R.U32.HI R5, RZ, 0x2, R5 ;  /* 0x00000002ff057819 */ /* 0x000fca0000011605 */
[----:B------:R-:W-:Y:S01]  /*1640*/  IMAD R6, R5, -0x12, R6 ;  /* 0xffffffee05067824 */ /* 0x000fe200078e0206 */
[----:B0-----:R-:W-:-:S05]  /*1650*/  LEA R3, R8, R3, 0x18 ;  /* 0x0000000308037211 */ /* 0x001fca00078ec0ff */
[----:B------:R-:W-:-:S04]  /*1660*/  IMAD R6, R6, 0x8, R3 ;  /* 0x0000000806067824 */ /* 0x000fc800078e0203 */
[----:B------:R-:W-:-:S05]  /*1670*/  VIADD R3, R6, 0x36090 ;  /* 0x0003609006037836 */ /* 0x000fca0000000000 */
[----:B------:R-:W-:-:S04]  /*1680*/  PRMT R3, R2, 0x654, R3 ;  /* 0x0000065402037816 */ /* 0x000fc80000000003 */
[----:B------:R0:W-:Y:S03]  /*1690*/  SYNCS.ARRIVE.TRANS64.RED.A1T0 RZ, [R3+URZ], RZ ;  /* 0x000000ff03ff79a7 */ /* 0x0001e6000810043f */
.L_x_27:
[----:B------:R-:W-:Y:S05]  /*16a0*/  BSYNC B0 ;  /* 0x0000000000007941 */ /* 0x000fea0003800000 */
.L_x_26:
[----:B------:R-:W-:Y:S05]  /*16b0*/  @P1 BRA `(.L_x_24) ;  /* 0x0000000000041947 */ /* 0x000fea0003800000 */
[----:B------:R-:W-:Y:S01]  /*16c0*/  BPT.TRAP 0x1 ;  /* 0x000000040000795c */ /* 0x000fe20000300000 */
.L_x_24:
[----:B------:R-:W0:Y:S01]  /*16d0*/  S2R R2, SR_TID.X ;  /* 0x0000000000027919 */ /* 0x000e220000002100 */
[----:B------:R-:W-:Y:S01]  /*16e0*/  ULDC.64 UR4, c[0x0][0x280] ;  /* 0x0000a00000047ab9 */ /* 0x000fe20000000a00 */
[----:B------:R-:W1:Y:S01]  /*16f0*/  S2R R4, SR_CTAID.Y ;  /* 0x0000000000047919 */ /* 0x000e620000002600 */
[----:B------:R-:W2:Y:S01]  /*1700*/  S2R R9, SR_CTAID.X ;  /* 0x0000000000097919 */ /* 0x000ea20000002500 */
[----:B0-----:R-:W-:-:S04]  /*1710*/  SHF.R.S32.HI R3, RZ, 0x1f, R2 ;  /* 0x0000001fff037819 */ /* 0x001fc80000011402 */
[----:B------:R-:W-:Y:S01]  /*1720*/  LEA.HI R3, R3, R2, RZ, 0x7 ;  /* 0x0000000203037211 */ /* 0x000fe200078f38ff */
[----:B-1----:R-:W-:-:S03]  /*1730*/  IMAD.SHL.U32 R4, R4, 0x40, RZ ;  /* 0x0000004004047824 */ /* 0x002fc600078e00ff */
[----:B------:R-:W-:Y:S01]  /*1740*/  LOP3.LUT R3, R3, 0xffffff80, RZ, 0xc0, !PT ;  /* 0xffffff8003037812 */ /* 0x000fe200078ec0ff */
[----:B--2---:R-:W-:Y:S01]  /*1750*/  IMAD.SHL.U32 R8, R9, 0x80, RZ ;  /* 0x0000008009087824 */ /* 0x004fe200078e00ff */
[----:B------:R-:W-:-:S03]  /*1760*/  ISETP.GE.AND P0, PT, R4, UR5, PT ;  /* 0x0000000504007c0c */ /* 0x000fc6000bf06270 */
[----:B------:R-:W-:Y:S01]  /*1770*/  IMAD.IADD R10, R2, 0x1, -R3 ;  /* 0x00000001020a7824 */ /* 0x000fe200078e0a03 */
[----:B------:R-:W-:-:S04]  /*1780*/  ISETP.GE.OR P0, PT, R8, UR4, P0 ;  /* 0x0000000408007c0c */ /* 0x000fc80008706670 */
[----:B------:R-:W-:-:S04]  /*1790*/  SHF.R.S32.HI R7, RZ, 0x1f, R10 ;  /* 0x0000001fff077819 */ /* 0x000fc8000001140a */
[----:B------:R-:W-:-:S04]  /*17a0*/  LEA.HI R2, R7, R10, RZ, 0x2 ;  /* 0x0000000a07027211 */ /* 0x000fc800078f10ff */
[--C-:B------:R-:W-:Y:S02]  /*17b0*/  SHF.R.S32.HI R16, RZ, 0x2, R2.reuse ;  /* 0x00000002ff107819 */ /* 0x100fe40000011402 */
[----:B------:R-:W-:-:S04]  /*17c0*/  SHF.R.S32.HI R3, RZ, 0x1f, R2 ;  /* 0x0000001fff037819 */ /* 0x000fc80000011402 */
[----:B------:R-:W-:-:S04]  /*17d0*/  LEA.HI R3, R3, R16, RZ, 0x3 ;  /* 0x0000001003037211 */ /* 0x000fc800078f18ff */
[----:B------:R-:W-:Y:S01]  /*17e0*/  LOP3.LUT R17, R3, 0xfffffff8, RZ, 0xc0, !PT ;  /* 0xfffffff803117812 */ /* 0x000fe200078ec0ff */
[----:B------:R-:W-:Y:S06]  /*17f0*/  @P0 EXIT ;  /* 0x000000000000094d */ /* 0x000fec0003800000 */
[----:B------:R-:W-:Y:S01]  /*1800*/  LOP3.LUT R5, R2, 0x7ffffffc, RZ, 0xc0, !PT ;  /* 0x7ffffffc02057812 */ /* 0x000fe200078ec0ff */
[----:B------:R-:W-:Y:S01]  /*1810*/  IMAD.IADD R16, R16, 0x1, -R17 ;  /* 0x0000000110107824 */ /* 0x000fe200078e0a11 */
[----:B------:R-:W0:Y:S01]  /*1820*/  LDC.64 R2, c[0x0][0x5d0] ;  /* 0x00017400ff027b82 */ /* 0x000e220000000a00 */
[----:B------:R-:W-:Y:S02]  /*1830*/  LEA.HI R6, R7, R10, RZ, 0x5 ;  /* 0x0000000a07067211 */ /* 0x000fe400078f28ff */
[----:B------:R-:W-:Y:S01]  /*1840*/  IMAD.IADD R5, R10, 0x1, -R5 ;  /* 0x000000010a057824 */ /* 0x000fe200078e0a05 */
[----:B------:R-:W-:Y:S02]  /*1850*/  SHF.R.S32.HI R17, RZ, 0x1f, R16 ;  /* 0x0000001fff117819 */ /* 0x000fe40000011410 */
[----:B------:R-:W-:Y:S01]  /*1860*/  SHF.R.S32.HI R11, RZ, 0x5, R6 ;  /* 0x00000005ff0b7819 */ /* 0x000fe20000011406 */
[----:B------:R-:W-:Y:S01]  /*1870*/  IMAD.SHL.U32 R5, R5, 0x2, RZ ;  /* 0x0000000205057824 */ /* 0x000fe200078e00ff */
[----:B----45:R-:W-:Y:S01]  /*1880*/  FSETP.NEU.AND P1, PT, R14, RZ, PT ;  /* 0x000000ff0e00720b */ /* 0x030fe20003f2d000 */
[----:B------:R-:W-:-:S03]  /*1890*/  IMAD.WIDE R6, R9, 0x80, R16 ;  /* 0x0000008009067825 */ /* 0x000fc600078e0210 */
[----:B------:R-:W-:Y:S01]  /*18a0*/  SHF.R.S32.HI R9, RZ, 0x1f, R5 ;  /* 0x0000001fff097819 */ /* 0x000fe20000011405 */
[C---:B------:R-:W-:Y:S01]  /*18b0*/  IMAD R13, R11.reuse, -0x10, -R8 ;  /* 0xfffffff00b0d7824 */ /* 0x040fe200078e0a08 */
[C---:B------:R-:W-:Y:S01]  /*18c0*/  IADD3 R8, P0, R4.reuse, R5, RZ ;  /* 0x0000000504087210 */ /* 0x040fe20007f1e0ff */
[----:B------:R-:W-:Y:S01]  /*18d0*/  IMAD.WIDE R6, R11, 0x10, R6 ;  /* 0x000000100b067825 */ /* 0x000fe200078e0206 */
[----:B---3--:R-:W-:Y:S02]  /*18e0*/  IADD3 R15, -R5, UR5, -R4 ;  /* 0x00000005050f7c10 */ /* 0x008fe4000fffe904 */
[----:B------:R-:W-:Y:S02]  /*18f0*/  LEA.HI.X.SX32 R9, R4, R9, 0x1, P0 ;  /* 0x0000000904097211 */ /* 0x000fe400000f0eff */
[----:B------:R-:W-:Y:S02]  /*1900*/  IADD3 R16, R13, UR4, -R16 ;  /* 0x000000040d107c10 */ /* 0x000fe4000fffe810 */
[----:B------:R-:W-:Y:S01]  /*1910*/  ISETP.GT.AND P4, PT, R15, RZ, PT ;  /* 0x000000ff0f00720c */ /* 0x000fe20003f84270 */
[-C--:B0-----:R-:W-:Y:S01]  /*1920*/  IMAD R4, R7, R2.reuse, RZ ;  /* 0x0000000207047224 */ /* 0x081fe200078e02ff */
[----:B------:R-:W-:Y:S01]  /*1930*/  SHF.L.U64.HI R19, R2, 0x3, R3 ;  /* 0x0000000302137819 */ /* 0x000fe20000010203 */
[----:B------:R-:W-:Y:S01]  /*1940*/  IMAD.WIDE.U32 R10, R6, R2, R8 ;  /* 0x00000002060a7225 */ /* 0x000fe200078e0008 */
[----:B------:R-:W-:-:S02]  /*1950*/  P2R R5, PR, RZ, 0x10 ;  /* 0x00000010ff057803 */ /* 0x000fc40000000000 */
[----:B------:R-:W-:Y:S01]  /*1960*/  ISETP.GT.AND P0, PT, R16, RZ, P4 ;  /* 0x000000ff1000720c */ /* 0x000fe20002704270 */
[----:B------:R-:W-:Y:S01]  /*1970*/  IMAD R13, R6, R3, R4 ;  /* 0x00000003060d7224 */ /* 0x000fe200078e0204 */
[C---:B------:R-:W-:Y:S01]  /*1980*/  SHF.L.U64.HI R18, R2.reuse, 0x6, R3 ;  /* 0x0000000602127819 */ /* 0x040fe20000010203 */
[C---:B------:R-:W-:Y:S02]  /*1990*/  IMAD.SHL.U32 R20, R2.reuse, 0x8, RZ ;  /* 0x0000000802147824 */ /* 0x040fe400078e00ff */
[----:B------:R-:W-:Y:S02]  /*19a0*/  IMAD.SHL.U32 R17, R2, 0x40, RZ ;  /* 0x0000004002117824 */ /* 0x000fe400078e00ff */
[----:B------:R-:W-:Y:S01]  /*19b0*/  IMAD.IADD R13, R11, 0x1, R13 ;  /* 0x000000010b0d7824 */ /* 0x000fe200078e020d */
[----:B------:R-:W-:Y:S06]  /*19c0*/  @!P1 BRA `(.L_x_28) ;  /* 0x00000030008c9947 */ /* 0x000fec0003800000 */
[----:B------:R-:W-:Y:S01]  /*19d0*/  ULDC.64 UR6, c[0x0][0x5b0] ;  /* 0x00016c0000067ab9 */ /* 0x000fe20000000a00 */
[----:B------:R-:W-:Y:S01]  /*19e0*/  ULDC.64 UR8, c[0x0][0x5a8] ;  /* 0x00016a0000087ab9 */ /* 0x000fe20000000a00 */
[----:B------:R-:W-:Y:S01]  /*19f0*/  IMAD R21, R7, UR6, RZ ;  /* 0x0000000607157c24 */ /* 0x000fe2000f8e02ff */
[----:B------:R-:W-:Y:S01]  /*1a00*/  ULDC.64 UR4, c[0x0][0x5c8] ;  /* 0x0001720000047ab9 */ /* 0x000fe20000000a00 */
[----:B------:R-:W-:-:S04]  /*1a10*/  IMAD.WIDE.U32 R2, R6, UR6, R8 ;  /* 0x0000000606027c25 */ /* 0x000fc8000f8e0008 */
[----:B------:R-:W-:Y:S01]  /*1a20*/  IMAD R21, R6, UR7, R21 ;  /* 0x0000000706157c24 */ /* 0x000fe2000f8e0215 */
[----:B------:R-:W-:-:S03]  /*1a30*/  LEA R4, P1, R2, UR8, 0x1 ;  /* 0x0000000802047c11 */ /* 0x000fc6000f8208ff */
[----:B------:R-:W-:-:S05]  /*1a40*/  IMAD.IADD R3, R3, 0x1, R21 ;  /* 0x0000000103037824 */ /* 0x000fca00078e0215 */
[----:B------:R-:W-:-:S05]  /*1a50*/  LEA.HI.X R5, R2, UR9, R3, 0x1, P1 ;  /* 0x0000000902057c11 */ /* 0x000fca00088f0c03 */
[----:B------:R-:W2:Y:S01]  /*1a60*/  @P0 LDG.E.LTC128B.U16 R22, desc[UR12][R4.64] ;  /* 0x0000000c04160981 */ /* 0x000ea2000c1e1520 */
[----:B------:R-:W-:Y:S01]  /*1a70*/  ISETP.GT.AND P3, PT, R15, 0x1, PT ;  /* 0x000000010f00780c */ /* 0x000fe20003f64270 */
[----:B------:R-:W-:Y:S01]  /*1a80*/  BSSY B0, `(.L_x_29) ;  /* 0x000000c000007945 */ /* 0x000fe20003800000 */
[----:B------:R-:W-:Y:S02]  /*1a90*/  LEA R2, P2, R10, UR4, 0x1 ;  /* 0x000000040a027c11 */ /* 0x000fe4000f8408ff */
[----:B------:R-:W-:Y:S01]  /*1aa0*/  ISETP.GT.AND P1, PT, R16, RZ, P3 ;  /* 0x000000ff1000720c */ /* 0x000fe20001f24270 */
[----:B--2---:R-:W-:-:S05]  /*1ab0*/  HADD2.F32 R3, -RZ, R22.H0_H0 ;  /* 0x20000016ff037230 */ /* 0x004fca0000004100 */
[----:B------:R-:W-:-:S04]  /*1ac0*/  FMUL R3, R3, R14 ;  /* 0x0000000e03037220 */ /* 0x000fc80000400000 */
[----:B------:R-:W-:-:S05]  /*1ad0*/  FFMA R3, R56, R0, R3 ;  /* 0x0000000038037223 */ /* 0x000fca0000000003 */
[----:B------:R-:W-:Y:S02]  /*1ae0*/  F2FP.F16.F32.PACK_AB R11, RZ, R3 ;  /* 0x00000003ff0b723e */ /* 0x000fe400000000ff */
[----:B------:R-:W-:Y:S02]  /*1af0*/  P2R R3, PR, RZ, 0x8 ;  /* 0x00000008ff037803 */ /* 0x000fe40000000000 */
[----:B------:R-:W-:-:S05]  /*1b00*/  LEA.HI.X R3, R10, UR5, R13, 0x1, P2 ;  /* 0x000000050a037c11 */ /* 0x000fca00090f0c0d */
[----:B------:R0:W-:Y:S01]  /*1b10*/  @P0 STG.E.U16 desc[UR12][R2.64], R11 ;  /* 0x0000000b02000986 */ /* 0x0001e2000c10150c */
[----:B------:R-:W-:Y:S05]  /*1b20*/  @!P1 BRA `(.L_x_30) ;  /* 0x0000000000049947 */ /* 0x000fea0003800000 */
[----:B------:R1:W5:Y:S02]  /*1b30*/  LDG.E.LTC128B.U16 R22, desc[UR12][R4.64+0x2] ;  /* 0x0000020c04167981 */ /* 0x000364000c1e1520 */
.L_x_30:
[----:B------:R-:W-:Y:S05]  /*1b40*/  BSYNC B0 ;  /* 0x0000000000007941 */ /* 0x000fea0003800000 */
.L_x_29:
[----:B------:R-:W-:Y:S01]  /*1b50*/  USHF.L.U32 UR4, UR6, 0x3, URZ ;  /* 0x0000000306047899 */ /* 0x000fe2000800063f */
[----:B-----5:R-:W-:Y:S01]  /*1b60*/  HADD2.F32 R13, -RZ, R22.H0_H0 ;  /* 0x20000016ff0d7230 */ /* 0x020fe20000004100 */
[----:B------:R-:W-:Y:S01]  /*1b70*/  USHF.L.U64.HI UR5, UR6, 0x3, UR7 ;  /* 0x0000000306057899 */ /* 0x000fe20008010207 */
[----:B------:R-:W-:-:S03]  /*1b80*/  ISETP.GT.AND P0, PT, R16, 0x8, P4 ;  /* 0x000000081000780c */ /* 0x000fc60002704270 */
[----:B------:R-:W-:Y:S02]  /*1b90*/  IMAD.U32 R10, RZ, RZ, UR4 ;  /* 0x00000004ff0a7e24 */ /* 0x000fe4000f8e00ff */
[----:B------:R-:W-:Y:S01]  /*1ba0*/  FMUL R56, R13, R14 ;  /* 0x0000000e0d387220 */ /* 0x000fe20000400000 */
[----:B0-----:R-:W-:-:S03]  /*1bb0*/  IMAD.U32 R11, RZ, RZ, UR5 ;  /* 0x00000005ff0b7e24 */ /* 0x001fc6000f8e00ff */
[----:B------:R-:W-:Y:S01]  /*1bc0*/  FFMA R56, R57, R0, R56 ;  /* 0x0000000039387223 */ /* 0x000fe20000000038 */
[----:B------:R-:W-:-:S04]  /*1bd0*/  IMAD.WIDE.U32 R12, R6, UR6, R10 ;  /* 0x00000006060c7c25 */ /* 0x000fc8000f8e000a */
[----:B------:R-:W-:Y:S02]  /*1be0*/  F2FP.F16.F32.PACK_AB R57, RZ, R56 ;  /* 0x00000038ff39723e */ /* 0x000fe400000000ff */
[----:B------:R-:W-:-:S03]  /*1bf0*/  IADD3 R23, P2, R8, R12, RZ ;  /* 0x0000000c08177210 */ /* 0x000fc60007f5e0ff */
[----:B------:R0:W-:Y:S01]  /*1c00*/  @P1 STG.E.U16 desc[UR12][R2.64+0x2], R57 ;  /* 0x0000023902001986 */ /* 0x0001e2000c10150c */
[----:B------:R-:W-:Y:S02]  /*1c10*/  IADD3.X R56, R9, R21, R13, P2, !PT ;  /* 0x0000001509387210 */ /* 0x000fe400017fe40d */
[----:B------:R-:W-:-:S04]  /*1c20*/  LEA R12, P2, R23, UR8, 0x1 ;  /* 0x00000008170c7c11 */ /* 0x000fc8000f8408ff */
[----:B------:R-:W-:-:S05]  /*1c30*/  LEA.HI.X R13, R23, UR9, R56, 0x1, P2 ;  /* 0x00000009170d7c11 */ /* 0x000fca00090f0c38 */
[----:B------:R-:W2:Y:S01]  /*1c40*/  @P0 LDG.E.LTC128B.U16 R22, desc[UR12][R12.64] ;  /* 0x0000000c0c160981 */ /* 0x000ea2000c1e1520 */
[C---:B------:R-:W-:Y:S01]  /*1c50*/  IMAD.SHL.U32 R23, R20.reuse, 0x2, RZ ;  /* 0x0000000214177824 */ /* 0x040fe200078e00ff */
[----:B------:R-:W-:Y:S01]  /*1c60*/  SHF.L.U64.HI R19, R20, 0x1, R19 ;  /* 0x0000000114137819 */ /* 0x000fe20000010213 */
[----:B------:R-:W-:Y:S01]  /*1c70*/  BSSY B0, `(.L_x_31) ;  /* 0x000000b000007945 */ /* 0x000fe20003800000 */
[----:B------:R-:W-:Y:S02]  /*1c80*/  ISETP.GT.AND P1, PT, R16, 0x8, P3 ;  /* 0x000000081000780c */ /* 0x000fe40001f24270 */
[----:B------:R-:W-:Y:S01]  /*1c90*/  IADD3 R20, P2, R23, R2, RZ ;  /* 0x0000000217147210 */ /* 0x000fe20007f5e0ff */
[----:B--2---:R-:W-:-:S05]  /*1ca0*/  HADD2.F32 R21, -RZ, R22.H0_H0 ;  /* 0x20000016ff157230 */ /* 0x004fca0000004100 */
[----:B------:R-:W-:-:S04]  /*1cb0*/  FMUL R21, R21, R14 ;  /* 0x0000000e15157220 */ /* 0x000fc80000400000 */
[----:B------:R-:W-:-:S05]  /*1cc0*/  FFMA R21, R58, R0, R21 ;  /* 0x000000003a157223 */ /* 0x000fca0000000015 */
[----:B------:R-:W-:Y:S01]  /*1cd0*/  F2FP.F16.F32.PACK_AB R56, RZ, R21 ;  /* 0x00000015ff38723e */ /* 0x000fe200000000ff */
[----:B------:R-:W-:-:S05]  /*1ce0*/  IMAD.X R21, R19, 0x1, R3, P2 ;  /* 0x0000000113157824 */ /* 0x000fca00010e0603 */
[----:B------:R0:W-:Y:S01]  /*1cf0*/  @P0 STG.E.U16 desc[UR12][R20.64], R56 ;  /* 0x0000003814000986 */ /* 0x0001e2000c10150c */
[----:B------:R-:W-:Y:S05]  /*1d00*/  @!P1 BRA `(.L_x_32) ;  /* 0x0000000000049947 */ /* 0x000fea0003800000 */
[----:B------:R2:W5:Y:S02]  /*1d10*/  LDG.E.LTC128B.U16 R22, desc[UR12][R12.64+0x2] ;  /* 0x0000020c0c167981 */ /* 0x000564000c1e1520 */
.L_x_32:
[----:B------:R-:W-:Y:S05]  /*1d20*/  BSYNC B0 ;  /* 0x0000000000007941 */ /* 0x000fea0003800000 */
.L_x_31:
[----:B0----5:R-:W-:Y:S01]  /*1d30*/  HADD2.F32 R57, -RZ, R22.H0_H0 ;  /* 0x20000016ff397230 */ /* 0x021fe20000004100 */
[----:B------:R-:W-:Y:S01]  /*1d40*/  ISETP.GT.AND P3, PT, R15, 0x8, PT ;  /* 0x000000080f00780c */ /* 0x000fe20003f64270 */
[----:B------:R-:W-:Y:S03]  /*1d50*/  BSSY B0, `(.L_x_33) ;  /* 0x0000009000007945 */ /* 0x000fe60003800000 */
[----:B------:R-:W-:Y:S01]  /*1d60*/  FMUL R56, R57, R14 ;  /* 0x0000000e39387220 */ /* 0x000fe20000400000 */
[----:B------:R-:W-:Y:S02]  /*1d70*/  ISETP.GT.AND P0, PT, R16, RZ, P3 ;  /* 0x000000ff1000720c */ /* 0x000fe40001f04270 */
[----:B------:R-:W-:Y:S01]  /*1d80*/  P2R R57, PR, RZ, 0x8 ;  /* 0x00000008ff397803 */ /* 0x000fe20000000000 */
[----:B------:R-:W-:-:S05]  /*1d90*/  FFMA R56, R59, R0, R56 ;  /* 0x000000003b387223 */ /* 0x000fca0000000038 */
[----:B------:R-:W-:-:S05]  /*1da0*/  F2FP.F16.F32.PACK_AB R56, RZ, R56 ;  /* 0x00000038ff38723e */ /* 0x000fca00000000ff */
[----:B------:R0:W-:Y:S01]  /*1db0*/  @P1 STG.E.U16 desc[UR12][R20.64+0x2], R56 ;  /* 0x0000023814001986 */ /* 0x0001e2000c10150c */
[----:B------:R-:W-:Y:S05]  /*1dc0*/  @!P0 BRA `(.L_x_34) ;  /* 0x0000000000048947 */ /* 0x000fea0003800000 */
[----:B------:R3:W5:Y:S02]  /*1dd0*/  LDG.E.LTC128B.U16 R22, desc[UR12][R4.64+0x10] ;  /* 0x0000100c04167981 */ /* 0x000764000c1e1520 */
.L_x_34:
[----:B------:R-:W-:Y:S05]  /*1de0*/  BSYNC B0 ;  /* 0x0000000000007941 */ /* 0x000fea0003800000 */
.L_x_33:
[----:B-----5:R-:W-:Y:S01]  /*1df0*/  HADD2.F32 R57, -RZ, R22.H0_H0 ;  /* 0x20000016ff397230 */ /* 0x020fe20000004100 */
[----:B------:R-:W-:Y:S01]  /*1e00*/  ISETP.GT.AND P2, PT, R15, 0x9, PT ;  /* 0x000000090f00780c */ /* 0x000fe20003f44270 */
[----:B------:R-:W-:Y:S03]  /*1e10*/  BSSY B0, `(.L_x_35) ;  /* 0x0000009000007945 */ /* 0x000fe60003800000 */
[----:B------:R-:W-:Y:S01]  /*1e20*/  FMUL R57, R57, R14 ;  /* 0x0000000e39397220 */ /* 0x000fe20000400000 */
[----:B------:R-:W-:Y:S02]  /*1e30*/  ISETP.GT.AND P1, PT, R16, RZ, P2 ;  /* 0x000000ff1000720c */ /* 0x000fe40001724270 */
[----:B0-----:R-:W-:Y:S01]  /*1e40*/  P2R R56, PR, RZ, 0x4 ;  /* 0x00000004ff387803 */ /* 0x001fe20000000000 */
[----:B------:R-:W-:-:S05]  /*1e50*/  FFMA R57, R60, R0, R57 ;  /* 0x000000003c397223 */ /* 0x000fca0000000039 */
[----:B------:R-:W-:-:S05]  /*1e60*/  F2FP.F16.F32.PACK_AB R57, RZ, R57 ;  /* 0x00000039ff39723e */ /* 0x000fca00000000ff */
[----:B------:R0:W-:Y:S01]  /*1e70*/  @P0 STG.E.U16 desc[UR12][R2.64+0x10], R57 ;  /* 0x0000103902000986 */ /* 0x0001e2000c10150c */
[----:B------:R-:W-:Y:S05]  /*1e80*/  @!P1 BRA `(.L_x_36) ;  /* 0x0000000000049947 */ /* 0x000fea0003800000 */
[----:B------:R4:W5:Y:S02]  /*1e90*/  LDG.E.LTC128B.U16 R22, desc[UR12][R4.64+0x12] ;  /* 0x0000120c04167981 */ /* 0x000964000c1e1520 */
.L_x_36:
[----:B------:R-:W-:Y:S05]  /*1ea0*/  BSYNC B0 ;  /* 0x0000000000007941 */ /* 0x000fea0003800000 */
.L_x_35:
[----:B0----5:R-:W-:Y:S01]  /*1eb0*/  HADD2.F32 R57, -RZ, R22.H0_H0 ;  /* 0x20000016ff397230 */ /* 0x021fe20000004100 */
[----:B------:R-:W-:Y:S01]  /*1ec0*/  ISETP.GT.AND P0, PT, R16, 0x8, P3 ;  /* 0x000000081000780c */ /* 0x000fe20001f04270 */
[----:B------:R-:W-:Y:S03]  /*1ed0*/  BSSY B0, `(.L_x_37) ;  /* 0x0000007000007945 */ /* 0x000fe60003800000 */
[----:B------:R-:W-:-:S04]  /*1ee0*/  FMUL R56, R57, R14 ;  /* 0x0000000e39387220 */ /* 0x000fc80000400000 */
[----:B------:R-:W-:-:S05]  /*1ef0*/  FFMA R56, R61, R0, R56 ;  /* 0x000000003d387223 */ /* 0x000fca0000000038 */
[----:B------:R-:W-:-:S05]  /*1f00*/  F2FP.F16.F32.PACK_AB R56, RZ, R56 ;  /* 0x00000038ff38723e */ /* 0x000fca00000000ff */
[----:B------:R0:W-:Y:S01]  /*1f10*/  @P1 STG.E.U16 desc[UR12][R2.64+0x12], R56 ;  /* 0x0000123802001986 */ /* 0x0001e2000c10150c */
[----:B------:R-:W-:Y:S05]  /*1f20*/  @!P0 BRA `(.L_x_38) ;  /* 0x0000000000048947 */ /* 0x000fea0003800000 */
[----:B------:R0:W5:Y:S02]  /*1f30*/  LDG.E.LTC128B.U16 R22, desc[UR12][R12.64+0x10] ;  /* 0x0000100c0c167981 */ /* 0x000164000c1e1520 */
.L_x_38:
[----:B------:R-:W-:Y:S05]  /*1f40*/  BSYNC B0 ;  /* 0x0000000000007941 */ /* 0x000fea0003800000 */
.L_x_37:
[----:B-----5:R-:W-:Y:S01]  /*1f50*/  HADD2.F32 R57, -RZ, R22.H0_H0 ;  /* 0x20000016ff397230 */ /* 0x020fe20000004100 */
        /* <DEDUP_REMOVED lines=8> */
.L_x_40:
[----:B------:R-:W-:Y:S05]  /*1fe0*/  BSYNC B0 ;  /* 0x0000000000007941 */ /* 0x000fea0003800000 */
.L_x_39:
[----:B-----5:R-:W-:Y:S01]  /*1ff0*/  HADD2.F32 R59, -RZ, R22.H0_H0 ;  /* 0x20000016ff3b7230 */ /* 0x020fe20000004100 */
[----:B------:R-:W-:Y:S01]  /*2000*/  ISETP.GT.AND P3, PT, R15, 0x10, PT ;  /* 0x000000100f00780c */ /* 0x000fe20003f64270 */
[C---:B0-----:R-:W-:Y:S01]  /*2010*/  IMAD.SHL.U32 R57, R17.reuse, 0x2, RZ ;  /* 0x0000000211397824 */ /* 0x041fe200078e00ff */
[----:B------:R-:W-:Y:S01]  /*2020*/  SHF.L.U64.HI R17, R17, 0x1, R18 ;  /* 0x0000000111117819 */ /* 0x000fe20000010212 */
[----:B------:R-:W-:Y:S01]  /*2030*/  BSSY B0, `(.L_x_41) ;  /* 0x000000b000007945 */ /* 0x000fe20003800000 */
[----:B------:R-:W-:Y:S02]  /*2040*/  FMUL R56, R59, R14 ;  /* 0x0000000e3b387220 */ /* 0x000fe40000400000 */
[----:B------:R-:W-:Y:S02]  /*2050*/  IADD3 R18, P0, P2, R57, R2, R23 ;  /* 0x0000000239127210 */ /* 0x000fe40007a1e017 */
[----:B------:R-:W-:Y:S01]  /*2060*/  FFMA R56, R63, R0, R56 ;  /* 0x000000003f387223 */ /* 0x000fe20000000038 */
[----:B------:R-:W-:-:S02]  /*2070*/  P2R R23, PR, RZ, 0x8 ;  /* 0x00000008ff177803 */ /* 0x000fc40000000000 */
[----:B------:R-:W-:Y:S02]  /*2080*/  IADD3.X R19, R17, R3, R19, P0, P2 ;  /* 0x0000000311137210 */ /* 0x000fe400007e4413 */
[----:B------:R-:W-:Y:S02]  /*2090*/  F2FP.F16.F32.PACK_AB R56, RZ, R56 ;  /* 0x00000038ff38723e */ /* 0x000fe400000000ff */
[----:B------:R-:W-:-:S03]  /*20a0*/  ISETP.GT.AND P0, PT, R16, RZ, P3 ;  /* 0x000000ff1000720c */ /* 0x000fc60001f04270 */
[----:B------:R0:W-:Y:S10]  /*20b0*/  @P1 STG.E.U16 desc[UR12][R20.64+0x12], R56 ;  /* 0x0000123814001986 */ /* 0x0001f4000c10150c */
[----:B------:R-:W-:Y:S05]  /*20c0*/  @!P0 BRA `(.L_x_42) ;  /* 0x0000000000048947 */ /* 0x000fea0003800000 */
[----:B------:R0:W5:Y:S02]  /*20d0*/  LDG.E.LTC128B.U16 R22, desc[UR12][R4.64+0x20] ;  /* 0x0000200c04167981 */ /* 0x000164000c1e1520 */
.L_x_42:
[----:B------:R-:W-:Y:S05]  /*20e0*/  BSYNC B0 ;  /* 0x0000000000007941 */ /* 0x000fea0003800000 */
.L_x_41:
[----:B-----5:R-:W-:Y:S01]  /*20f0*/  HADD2.F32 R23, -RZ, R22.H0_H0 ;  /* 0x20000016ff177230 */ /* 0x020fe20000004100 */
[----:B------:R-:W-:Y:S01]  /*2100*/  ISETP.GT.AND P1, PT, R15, 0x11, PT ;  /* 0x000000110f00780c */ /* 0x000fe20003f24270 */
[----:B------:R-:W-:Y:S03]  /*2110*/  BSSY B0, `(.L_x_43) ;  /* 0x0000009000007945 */ /* 0x000fe60003800000 */
[----:B------:R-:W-:-:S04]  /*2120*/  FMUL R23, R23, R14 ;  /* 0x0000000e17177220 */ /* 0x000fc80000400000 */
[----:B------:R-:W-:-:S05]  /*2130*/  FFMA R23, R64, R0, R23 ;  /* 0x0000000040177223 */ /* 0x000fca0000000017 */
[----:B------:R-:W-:-:S05]  /*2140*/  F2FP.F16.F32.PACK_AB R23, RZ, R23 ;  /* 0x00000017ff17723e */ /* 0x000fca00000000ff */
[----:B------:R1:W-:Y:S01]  /*2150*/  @P0 STG.E.U16 desc[UR12][R2.64+0x20], R23 ;  /* 0x0000201702000986 */ /* 0x0003e2000c10150c */
[----:B------:R-:W-:Y:S02]  /*2160*/  ISETP.GT.AND P0, PT, R16, RZ, P1 ;  /* 0x000000ff1000720c */ /* 0x000fe40000f04270 */
[----:B-1----:R-:W-:-:S11]  /*2170*/  P2R R23, PR, RZ, 0x2 ;  /* 0x00000002ff177803 */ /* 0x002fd60000000000 */
[----:B------:R-:W-:Y:S05]  /*2180*/  @!P0 BRA `(.L_x_44) ;  /* 0x0000000000048947 */ /* 0x000fea0003800000 */
[----:B------:R1:W5:Y:S02]  /*2190*/  LDG.E.LTC128B.U16 R22, desc[UR12][R4.64+0x22] ;  /* 0x0000220c04167981 */ /* 0x000364000c1e1520 */
.L_x_44:
[----:B------:R-:W-:Y:S05]  /*21a0*/  BSYNC B0 ;  /* 0x0000000000007941 */ /* 0x000fea0003800000 */
.L_x_43:
[----:B-----5:R-:W-:Y:S01]  /*21b0*/  HADD2.F32 R23, -RZ, R22.H0_H0 ;  /* 0x20000016ff177230 */ /* 0x020fe20000004100 */
[----:B------:R-:W-:Y:S04]  /*21c0*/  BSSY B0, `(.L_x_45) ;  /* 0x0000008000007945 */ /* 0x000fe80003800000 */
[----:B0-----:R-:W-:-:S04]  /*21d0*/  FMUL R56, R23, R14 ;  /* 0x0000000e17387220 */ /* 0x001fc80000400000 */
[----:B------:R-:W-:-:S05]  /*21e0*/  FFMA R56, R65, R0, R56 ;  /* 0x0000000041387223 */ /* 0x000fca0000000038 */
[----:B------:R-:W-:-:S05]  /*21f0*/  F2FP.F16.F32.PACK_AB R56, RZ, R56 ;  /* 0x00000038ff38723e */ /* 0x000fca00000000ff */
[----:B------:R0:W-:Y:S01]  /*2200*/  @P0 STG.E.U16 desc[UR12][R2.64+0x22], R56 ;  /* 0x0000223802000986 */ /* 0x0001e2000c10150c */
[----:B------:R-:W-:-:S13]  /*2210*/  ISETP.GT.AND P0, PT, R16, 0x8, P3 ;  /* 0x000000081000780c */ /* 0x000fda0001f04270 */
[----:B0-----:R-:W-:Y:S05]  /*2220*/  @!P0 BRA `(.L_x_46) ;  /* 0x0000000000048947 */ /* 0x001fea0003800000 */
[----:B------:R0:W5:Y:S02]  /*2230*/  LDG.E.LTC128B.U16 R22, desc[UR12][R12.64+0x20] ;  /* 0x0000200c0c167981 */ /* 0x000164000c1e1520 */
.L_x_46:
[----:B------:R-:W-:Y:S05]  /*2240*/  BSYNC B0 ;  /* 0x0000000000007941 */ /* 0x000fea0003800000 */
.L_x_45:
[----:B-----5:R-:W-:Y:S01]  /*2250*/  HADD2.F32 R23, -RZ, R22.H0_H0 ;  /* 0x20000016ff177230 */ /* 0x020fe20000004100 */
[----:B------:R-:W-:Y:S01]  /*2260*/  BSSY B0, `(.L_x_47) ;  /* 0x000000c000007945 */ /* 0x000fe20003800000 */
[----:B------:R-:W-:-:S03]  /*2270*/  PRMT R56, R22, 0x7610, R56 ;  /* 0x0000761016387816 */ /* 0x000fc60000000038 */
[----:B------:R-:W-:-:S04]  /*2280*/  FMUL R23, R23, R14 ;  /* 0x0000000e17177220 */ /* 0x000fc80000400000 */
[----:B------:R-:W-:-:S05]  /*2290*/  FFMA R23, R66, R0, R23 ;  /* 0x0000000042177223 */ /* 0x000fca0000000017 */
[----:B------:R-:W-:-:S04]  /*22a0*/  F2FP.F16.F32.PACK_AB R23, RZ, R23 ;  /* 0x00000017ff17723e */ /* 0x000fc800000000ff */
[----:B------:R-:W-:-:S05]  /*22b0*/  PRMT R58, R23, 0x7610, R58 ;  /* 0x00007610173a7816 */ /* 0x000fca000000003a */
[----:B------:R0:W-:Y:S01]  /*22c0*/  @P0 STG.E.U16 desc[UR12][R20.64+0x20], R58 ;  /* 0x0000203a14000986 */ /* 0x0001e2000c10150c */
[----:B------:R-:W-:-:S05]  /*22d0*/  IADD3 R59, P0, R6, 0x40, RZ ;  /* 0x00000040063b7810 */ /* 0x000fca0007f1e0ff */
[----:B------:R-:W-:Y:S01]  /*22e0*/  IMAD.X R23, RZ, RZ, R7, P0 ;  /* 0x000000ffff177224 */ /* 0x000fe200000e0607 */
[----:B------:R-:W-:-:S13]  /*22f0*/  ISETP.GT.AND P0, PT, R16, 0x8, P1 ;  /* 0x000000081000780c */ /* 0x000fda0000f04270 */
[----:B0-----:R-:W-:Y:S05]  /*2300*/  @!P0 BRA `(.L_x_48) ;  /* 0x0000000000048947 */ /* 0x001fea0003800000 */
[----:B------:R0:W5:Y:S02]  /*2310*/  LDG.E.LTC128B.U16 R56, desc[UR12][R12.64+0x22] ;  /* 0x0000220c0c387981 */ /* 0x000164000c1e1520 */
.L_x_48:
[----:B------:R-:W-:Y:S05]  /*2320*/  BSYNC B0 ;  /* 0x0000000000007941 */ /* 0x000fea0003800000 */
.L_x_47:
[----:B-----5:R-:W-:Y:S01]  /*2330*/  HADD2.F32 R7, -RZ, R56.H0_H0 ;  /* 0x20000038ff077230 */ /* 0x020fe20000004100 */
[----:B------:R-:W-:Y:S01]  /*2340*/  ISETP.GT.AND P2, PT, R15, 0x18, PT ;  /* 0x000000180f00780c */ /* 0x000fe20003f44270 */
[----:B------:R-:W-:Y:S01]  /*2350*/  IMAD.WIDE.U32 R10, R59, UR6, R10 ;  /* 0x000000063b0a7c25 */ /* 0x000fe2000f8e000a */
[----:B------:R-:W-:Y:S03]  /*2360*/  BSSY B0, `(.L_x_49) ;  /* 0x0000014000007945 */ /* 0x000fe60003800000 */
[----:B------:R-:W-:-:S04]  /*2370*/  FMUL R6, R7, R14 ;  /* 0x0000000e07067220 */ /* 0x000fc80000400000 */
[----:B------:R-:W-:-:S05]  /*2380*/  FFMA R6, R67, R0, R6 ;  /* 0x0000000043067223 */ /* 0x000fca0000000006 */
[----:B------:R-:W-:Y:S01]  /*2390*/  F2FP.F16.F32.PACK_AB R7, RZ, R6 ;  /* 0x00000006ff07723e */ /* 0x000fe200000000ff */
[----:B------:R-:W-:Y:S02]  /*23a0*/  IMAD R6, R23, UR6, RZ ;  /* 0x0000000617067c24 */ /* 0x000fe4000f8e02ff */
[----:B------:R-:W-:Y:S01]  /*23b0*/  IMAD.WIDE.U32 R22, R59, UR6, R8 ;  /* 0x000000063b167c25 */ /* 0x000fe2000f8e0008 */
[----:B------:R-:W-:-:S03]  /*23c0*/  PRMT R58, R7, 0x7610, R58 ;  /* 0x00007610073a7816 */ /* 0x000fc6000000003a */
[----:B------:R-:W-:Y:S02]  /*23d0*/  IMAD R61, R59, UR7, R6 ;  /* 0x000000073b3d7c24 */ /* 0x000fe4000f8e0206 */
[----:B------:R0:W-:Y:S01]  /*23e0*/  @P0 STG.E.U16 desc[UR12][R20.64+0x22], R58 ;  /* 0x0000223a14000986 */ /* 0x0001e2000c10150c */
[----:B------:R-:W-:Y:S01]  /*23f0*/  LEA R6, P0, R22, UR8, 0x1 ;  /* 0x0000000816067c11 */ /* 0x000fe2000f8008ff */
[----:B------:R-:W-:-:S05]  /*2400*/  IMAD.IADD R7, R23, 0x1, R61 ;  /* 0x0000000117077824 */ /* 0x000fca00078e023d */
[----:B------:R-:W-:Y:S02]  /*2410*/  LEA.HI.X R7, R22, UR9, R7, 0x1, P0 ;  /* 0x0000000916077c11 */ /* 0x000fe400080f0c07 */
[----:B------:R-:W-:-:S04]  /*2420*/  IADD3 R10, P0, R8, R10, RZ ;  /* 0x0000000a080a7210 */ /* 0x000fc80007f1e0ff */
[----:B------:R-:W-:Y:S02]  /*2430*/  IADD3.X R9, R9, R61, R11, P0, !PT ;  /* 0x0000003d09097210 */ /* 0x000fe400007fe40b */
[----:B------:R-:W-:-:S04]  /*2440*/  LEA R8, P0, R10, UR8, 0x1 ;  /* 0x000000080a087c11 */ /* 0x000fc8000f8008ff */
[----:B------:R-:W-:Y:S02]  /*2450*/  LEA.HI.X R9, R10, UR9, R9, 0x1, P0 ;  /* 0x000000090a097c11 */ /* 0x000fe400080f0c09 */
[----:B------:R-:W-:Y:S02]  /*2460*/  ISETP.GT.AND P0, PT, R16, RZ, P2 ;  /* 0x000000ff1000720c */ /* 0x000fe40001704270 */
[----:B------:R-:W-:-:S11]  /*2470*/  P2R R10, PR, RZ, 0x4 ;  /* 0x00000004ff0a7803 */ /* 0x000fd60000000000 */
[----:B0-----:R-:W-:Y:S05]  /*2480*/  @!P0 BRA `(.L_x_50) ;  /* 0x0000000000048947 */ /* 0x001fea0003800000 */
[----:B------:R0:W5:Y:S02]  /*2490*/  LDG.E.LTC128B.U16 R56, desc[UR12][R4.64+0x30] ;  /* 0x0000300c04387981 */ /* 0x000164000c1e1520 */
.L_x_50:
[----:B------:R-:W-:Y:S05]  /*24a0*/  BSYNC B0 ;  /* 0x0000000000007941 */ /* 0x000fea0003800000 */
.L_x_49:
[----:B-----5:R-:W-:Y:S01]  /*24b0*/  HADD2.F32 R11, -RZ, R56.H0_H0 ;  /* 0x20000038ff0b7230 */ /* 0x020fe20000004100 */
[----:B------:R-:W-:Y:S01]  /*24c0*/  ISETP.GT.AND P1, PT, R15, 0x19, PT ;  /* 0x000000190f00780c */ /* 0x000fe20003f24270 */
[----:B------:R-:W-:Y:S03]  /*24d0*/  BSSY B0, `(.L_x_51) ;  /* 0x0000009000007945 */ /* 0x000fe60003800000 */
[----:B------:R-:W-:Y:S01]  /*24e0*/  FMUL R11, R11, R14 ;  /* 0x0000000e0b0b7220 */ /* 0x000fe20000400000 */
[----:B------:R-:W-:-:S03]  /*24f0*/  P2R R10, PR, RZ, 0x2 ;  /* 0x00000002ff0a7803 */ /* 0x000fc60000000000 */
[----:B------:R-:W-:-:S05]  /*2500*/  FFMA R11, R68, R0, R11 ;  /* 0x00000000440b7223 */ /* 0x000fca000000000b */
[----:B------:R-:W-:-:S05]  /*2510*/  F2FP.F16.F32.PACK_AB R11, RZ, R11 ;  /* 0x0000000bff0b723e */ /* 0x000fca00000000ff */
[----:B------:R0:W-:Y:S01]  /*2520*/  @P0 STG.E.U16 desc[UR12][R2.64+0x30], R11 ;  /* 0x0000300b02000986 */ /* 0x0001e2000c10150c */
[----:B------:R-:W-:-:S13]  /*2530*/  ISETP.GT.AND P0, PT, R16, RZ, P1 ;  /* 0x000000ff1000720c */ /* 0x000fda0000f04270 */
[----:B0-----:R-:W-:Y:S05]  /*2540*/  @!P0 BRA `(.L_x_52) ;  /* 0x0000000000048947 */ /* 0x001fea0003800000 */
[----:B------:R0:W5:Y:S02]  /*2550*/  LDG.E.LTC128B.U16 R56, desc[UR12][R4.64+0x32] ;  /* 0x0000320c04387981 */ /* 0x000164000c1e1520 */
.L_x_52:
[----:B------:R-:W-:Y:S05]  /*2560*/  BSYNC B0 ;  /* 0x0000000000007941 */ /* 0x000fea0003800000 */
.L_x_51:
[----:B-----5:R-:W-:Y:S01]  /*2570*/  HADD2.F32 R11, -RZ, R56.H0_H0 ;  /* 0x20000038ff0b7230 */ /* 0x020fe20000004100 */
[----:B------:R-:W-:Y:S04]  /*2580*/  BSSY B0, `(.L_x_53) ;  /* 0x0000008000007945 */ /* 0x000fe80003800000 */
[----:B------:R-:W-:-:S04]  /*2590*/  FMUL R10, R11, R14 ;  /* 0x0000000e0b0a7220 */ /* 0x000fc80000400000 */
[----:B------:R-:W-:-:S05]  /*25a0*/  FFMA R10, R69, R0, R10 ;  /* 0x00000000450a7223 */ /* 0x000fca000000000a */
[----:B------:R-:W-:-:S05]  /*25b0*/  F2FP.F16.F32.PACK_AB R10, RZ, R10 ;  /* 0x0000000aff0a723e */ /* 0x000fca00000000ff */
[----:B------:R0:W-:Y:S01]  /*25c0*/  @P0 STG.E.U16 desc[UR12][R2.64+0x32], R10 ;  /* 0x0000320a02000986 */ /* 0x0001e2000c10150c */
[----:B------:R-:W-:-:S13]  /*25d0*/  ISETP.GT.AND P0, PT, R16, 0x8, P2 ;  /* 0x000000081000780c */ /* 0x000fda0001704270 */
[----:B0-----:R-:W-:Y:S05]  /*25e0*/  @!P0 BRA `(.L_x_54) ;  /* 0x0000000000048947 */ /* 0x001fea0003800000 */
[----:B------:R0:W5:Y:S02]  /*25f0*/  LDG.E.LTC128B.U16 R56, desc[UR12][R12.64+0x30] ;  /* 0x0000300c0c387981 */ /* 0x000164000c1e1520 */
.L_x_54:
[----:B------:R-:W-:Y:S05]  /*2600*/  BSYNC B0 ;  /* 0x0000000000007941 */ /* 0x000fea0003800000 */
.L_x_53:
        /* <DEDUP_REMOVED lines=9> */
.L_x_56:
[----:B------:R-:W-:Y:S05]  /*26a0*/  BSYNC B0 ;  /* 0x0000000000007941 */ /* 0x000fea0003800000 */
.L_x_55:
        /* <DEDUP_REMOVED lines=11> */
.L_x_58:
[----:B------:R-:W-:Y:S05]  /*2760*/  BSYNC B0 ;  /* 0x0000000000007941 */ /* 0x000fea0003800000 */
.L_x_57:
        /* <DEDUP_REMOVED lines=11> */
.L_x_60:
[----:B------:R-:W-:Y:S05]  /*2820*/  BSYNC B0 ;  /* 0x0000000000007941 */ /* 0x000fea0003800000 */
.L_x_59:
        /* <DEDUP_REMOVED lines=9> */
.L_x_62:
[----:B------:R-:W-:Y:S05]  /*28c0*/  BSYNC B0 ;  /* 0x0000000000007941 */ /* 0x000fea0003800000 */
.L_x_61:
        /* <DEDUP_REMOVED lines=9> */
.L_x_64:
[----:B------:R-:W-:Y:S05]  /*2960*/  BSYNC B0 ;  /* 0x0000000000007941 */ /* 0x000fea0003800000 */
.L_x_63:
        /* <DEDUP_REMOVED lines=11> */
.L_x_66:
[----:B------:R-:W-:Y:S05]  /*2a20*/  BSYNC B0 ;  /* 0x0000000000007941 */ /* 0x000fea0003800000 */
.L_x_65:
[----:B-----5:R-:W-:Y:S01]  /*2a30*/  HADD2.F32 R11, -RZ, R56.H0_H0 ;  /* 0x20000038ff0b7230 */ /* 0x020fe20000004100 */
[----:B------:R-:W-:Y:S01]  /*2a40*/  ISETP.GT.AND P4, PT, R15, 0x29, PT ;  /* 0x000000290f00780c */ /* 0x000fe20003f84270 */
[----:B------:R-:W-:Y:S03]  /*2a50*/  BSSY B0, `(.L_x_67) ;  /* 0x0000008000007945 */ /* 0x000fe60003800000 */
[----:B------:R-:W-:-:S04]  /*2a60*/  FMUL R11, R11, R14 ;  /* 0x0000000e0b0b7220 */ /* 0x000fc80000400000 */
[----:B------:R-:W-:-:S05]  /*2a70*/  FFMA R11, R76, R0, R11 ;  /* 0x000000004c0b7223 */ /* 0x000fca000000000b */
[----:B------:R-:W-:-:S05]  /*2a80*/  F2FP.F16.F32.PACK_AB R11, RZ, R11 ;  /* 0x0000000bff0b723e */ /* 0x000fca00000000ff */
[----:B------:R0:W-:Y:S01]  /*2a90*/  @P0 STG.E.U16 desc[UR12][R2.64+0x50], R11 ;  /* 0x0000500b02000986 */ /* 0x0001e2000c10150c */
[----:B------:R-:W-:-:S13]  /*2aa0*/  ISETP.GT.AND P0, PT, R16, RZ, P4 ;  /* 0x000000ff1000720c */ /* 0x000fda0002704270 */
[----:B0-----:R-:W-:Y:S05]  /*2ab0*/  @!P0 BRA `(.L_x_68) ;  /* 0x0000000000048947 */ /* 0x001fea0003800000 */
[----:B------:R0:W5:Y:S02]  /*2ac0*/  LDG.E.LTC128B.U16 R56, desc[UR12][R4.64+0x52] ;  /* 0x0000520c04387981 */ /* 0x000164000c1e1520 */
.L_x_68:
[----:B------:R-:W-:Y:S05]  /*2ad0*/  BSYNC B0 ;  /* 0x0000000000007941 */ /* 0x000fea0003800000 */
.L_x_67:
        /* <DEDUP_REMOVED lines=9> */
.L_x_70:
[----:B------:R-:W-:Y:S05]  /*2b70*/  BSYNC B0 ;  /* 0x0000000000007941 */ /* 0x000fea0003800000 */
.L_x_69:
        /* <DEDUP_REMOVED lines=9> */
.L_x_72:
[----:B------:R-:W-:Y:S05]  /*2c10*/  BSYNC B0 ;  /* 0x0000000000007941 */ /* 0x000fea0003800000 */
.L_x_71:
        /* <DEDUP_REMOVED lines=10> */
.L_x_74:
[----:B------:R-:W-:Y:S05]  /*2cc0*/  BSYNC B0 ;  /* 0x0000000000007941 */ /* 0x000fea0003800000 */
.L_x_73:
        /* <DEDUP_REMOVED lines=10> */
.L_x_76:
[----:B------:R-:W-:Y:S05]  /*2d70*/  BSYNC B0 ;  /* 0x0000000000007941 */ /* 0x000fea0003800000 */
.L_x_75:
        /* <DEDUP_REMOVED lines=9> */
.L_x_78:
[----:B------:R-:W-:Y:S05]  /*2e10*/  BSYNC B0 ;  /* 0x0000000000007941 */ /* 0x000fea0003800000 */
.L_x_77:
        /* <DEDUP_REMOVED lines=9> */
.L_x_80:
[----:B------:R-:W-:Y:S05]  /*2eb0*/  BSYNC B0 ;  /* 0x0000000000007941 */ /* 0x000fea0003800000 */
.L_x_79:
        /* <DEDUP_REMOVED lines=10> */
.L_x_82:
[----:B------:R-:W-:Y:S05]  /*2f60*/  BSYNC B0 ;  /* 0x0000000000007941 */ /* 0x000fea0003800000 */
.L_x_81:
[----:B-----5:R-:W-:Y:S01]  /*2f70*/  HADD2.F32 R11, -RZ, R56.H0_H0 ;  /* 0x20000038ff0b7230 */ /* 0x020fe20000004100 */
[----:B------:R-:W-:Y:S04]  /*2f80*/  BSSY B0, `(.L_x_83) ;  /* 0x000000d000007945 */ /* 0x000fe80003800000 */
[----:B------:R-:W-:-:S04]  /*2f90*/  FMUL R11, R11, R14 ;  /* 0x0000000e0b0b7220 */ /* 0x000fc80000400000 */
[----:B------:R-:W-:-:S05]  /*2fa0*/  FFMA R11, R84, R0, R11 ;  /* 0x00000000540b7223 */ /* 0x000fca000000000b */
[----:B------:R-:W-:-:S05]  /*2fb0*/  F2FP.F16.F32.PACK_AB R11, RZ, R11 ;  /* 0x0000000bff0b723e */ /* 0x000fca00000000ff */
[----:B------:R1:W-:Y:S01]  /*2fc0*/  @P0 STG.E.U16 desc[UR12][R2.64+0x70], R11 ;  /* 0x0000700b02000986 */ /* 0x0003e2000c10150c */
[----:B------:R-:W-:-:S05]  /*2fd0*/  IADD3 R22, P0, R57, R20, RZ ;  /* 0x0000001439167210 */ /* 0x000fca0007f1e0ff */
[----:B------:R-:W-:Y:S01]  /*2fe0*/  IMAD.X R23, R17, 0x1, R21, P0 ;  /* 0x0000000111177824 */ /* 0x000fe200000e0615 */
[----:B------:R-:W-:-:S05]  /*2ff0*/  IADD3 R10, P0, R57, R2, RZ ;  /* 0x00000002390a7210 */ /* 0x000fca0007f1e0ff */
[----:B-1----:R-:W-:Y:S01]  /*3000*/  IMAD.X R11, R17, 0x1, R3, P0 ;  /* 0x00000001110b7824 */ /* 0x002fe200000e0603 */
[----:B------:R-:W-:-:S04]  /*3010*/  ISETP.GT.AND P0, PT, R15, 0x39, PT ;  /* 0x000000390f00780c */ /* 0x000fc80003f04270 */
[----:B------:R-:W-:-:S13]  /*3020*/  ISETP.GT.AND P5, PT, R16, RZ, P0 ;  /* 0x000000ff1000720c */ /* 0x000fda00007a4270 */
[----:B------:R-:W-:Y:S05]  /*3030*/  @!P5 BRA `(.L_x_84) ;  /* 0x000000000004d947 */ /* 0x000fea0003800000 */
[----:B------:R1:W5:Y:S02]  /*3040*/  LDG.E.LTC128B.U16 R56, desc[UR12][R4.64+0x72] ;  /* 0x0000720c04387981 */ /* 0x000364000c1e1520 */
.L_x_84:
[----:B------:R-:W-:Y:S05]  /*3050*/  BSYNC B0 ;  /* 0x0000000000007941 */ /* 0x000fea0003800000 */
.L_x_83:
[----:B01-345:R-:W-:Y:S01]  /*3060*/  HADD2.F32 R5, -RZ, R56.H0_H0 ;  /* 0x20000038ff057230 */ /* 0x03bfe20000004100 */
        /* <DEDUP_REMOVED lines=8> */
.L_x_86:
[----:B------:R-:W-:Y:S05]  /*30f0*/  BSYNC B0 ;  /* 0x0000000000007941 */ /* 0x000fea0003800000 */
.L_x_85:
[----:B-----5:R-:W-:Y:S01]  /*3100*/  HADD2.F32 R3, -RZ, R56.H0_H0 ;  /* 0x20000038ff037230 */ /* 0x020fe20000004100 */
[----:B------:R-:W-:Y:S04]  /*3110*/  BSSY B0, `(.L_x_87) ;  /* 0x0000008000007945 */ /* 0x000fe80003800000 */
[----:B------:R-:W-:-:S04]  /*3120*/  FMUL R3, R3, R14 ;  /* 0x0000000e03037220 */ /* 0x000fc80000400000 */
[----:B------:R-:W-:-:S05]  /*3130*/  FFMA R3, R86, R0, R3 ;  /* 0x0000000056037223 */ /* 0x000fca0000000003 */
[----:B------:R-:W-:-:S05]  /*3140*/  F2FP.F16.F32.PACK_AB R3, RZ, R3 ;  /* 0x00000003ff03723e */ /* 0x000fca00000000ff */
[----:B------:R1:W-:Y:S01]  /*3150*/  @P5 STG.E.U16 desc[UR12][R20.64+0x70], R3 ;  /* 0x0000700314005986 */ /* 0x0003e2000c10150c */
[----:B------:R-:W-:-:S13]  /*3160*/  ISETP.GT.AND P5, PT, R16, 0x8, P0 ;  /* 0x000000081000780c */ /* 0x000fda00007a4270 */
[----:B-1----:R-:W-:Y:S05]  /*3170*/  @!P5 BRA `(.L_x_88) ;  /* 0x000000000004d947 */ /* 0x002fea0003800000 */
[----:B------:R1:W5:Y:S02]  /*3180*/  LDG.E.LTC128B.U16 R56, desc[UR12][R12.64+0x72] ;  /* 0x0000720c0c387981 */ /* 0x000364000c1e1520 */
.L_x_88:
[----:B------:R-:W-:Y:S05]  /*3190*/  BSYNC B0 ;  /* 0x0000000000007941 */ /* 0x000fea0003800000 */
.L_x_87:
[----:B-----5:R-:W-:-:S05]  /*31a0*/  HADD2.F32 R3, -RZ, R56.H0_H0 ;  /* 0x20000038ff037230 */ /* 0x020fca0000004100 */
[----:B------:R-:W-:-:S04]  /*31b0*/  FMUL R2, R3, R14 ;  /* 0x0000000e03027220 */ /* 0x000fc80000400000 */
[----:B------:R-:W-:-:S05]  /*31c0*/  FFMA R2, R87, R0, R2 ;  /* 0x0000000057027223 */ /* 0x000fca0000000002 */
[----:B------:R-:W-:-:S05]  /*31d0*/  F2FP.F16.F32.PACK_AB R2, RZ, R2 ;  /* 0x00000002ff02723e */ /* 0x000fca00000000ff */
[----:B------:R3:W-:Y:S01]  /*31e0*/  @P5 STG.E.U16 desc[UR12][R20.64+0x72], R2 ;  /* 0x0000720214005986 */ /* 0x0007e2000c10150c */
[----:B------:R-:W-:-:S04]  /*31f0*/  ISETP.GT.AND P5, PT, R15, RZ, PT ;  /* 0x000000ff0f00720c */ /* 0x000fc80003fa4270 */
[----:B------:R-:W-:-:S13]  /*3200*/  ISETP.GT.AND P5, PT, R16, 0x40, P5 ;  /* 0x000000401000780c */ /* 0x000fda0002fa4270 */
[----:B------:R-:W4:Y:S01]  /*3210*/  @P5 LDG.E.LTC128B.U16 R56, desc[UR12][R6.64] ;  /* 0x0000000c06385981 */ /* 0x000f22000c1e1520 */
[----:B------:R-:W-:Y:S01]  /*3220*/  BSSY B0, `(.L_x_89) ;  /* 0x000000a000007945 */ /* 0x000fe20003800000 */
[----:B----4-:R-:W-:-:S05]  /*3230*/  HADD2.F32 R3, -RZ, R56.H0_H0 ;  /* 0x20000038ff037230 */ /* 0x010fca0000004100 */
[----:B------:R-:W-:-:S04]  /*3240*/  FMUL R3, R3, R14 ;  /* 0x0000000e03037220 */ /* 0x000fc80000400000 */
[----:B------:R-:W-:-:S05]  /*3250*/  FFMA R3, R24, R0, R3 ;  /* 0x0000000018037223 */ /* 0x000fca0000000003 */
[----:B------:R-:W-:-:S05]  /*3260*/  F2FP.F16.F32.PACK_AB R3, RZ, R3 ;  /* 0x00000003ff03723e */ /* 0x000fca00000000ff */
[----:B------:R3:W-:Y:S01]  /*3270*/  @P5 STG.E.U16 desc[UR12][R10.64], R3 ;  /* 0x000000030a005986 */ /* 0x0007e2000c10150c */
[----:B------:R-:W-:-:S04]  /*3280*/  ISETP.GT.AND P5, PT, R15, 0x1, PT ;  /* 0x000000010f00780c */ /* 0x000fc80003fa4270 */
[----:B------:R-:W-:-:S13]  /*3290*/  ISETP.GT.AND P5, PT, R16, 0x40, P5 ;  /* 0x000000401000780c */ /* 0x000fda0002fa4270 */
[----:B---3--:R-:W-:Y:S05]  /*32a0*/  @!P5 BRA `(.L_x_90) ;  /* 0x000000000004d947 */ /* 0x008fea0003800000 */
[----:B------:R3:W5:Y:S02]  /*32b0*/  LDG.E.LTC128B.U16 R56, desc[UR12][R6.64+0x2] ;  /* 0x0000020c06387981 */ /* 0x000764000c1e1520 */
.L_x_90:
[----:B------:R-:W-:Y:S05]  /*32c0*/  BSYNC B0 ;  /* 0x0000000000007941 */ /* 0x000fea0003800000 */
.L_x_89:
[----:B-----5:R-:W-:Y:S01]  /*32d0*/  HADD2.F32 R3, -RZ, R56.H0_H0 ;  /* 0x20000038ff037230 */ /* 0x020fe20000004100 */
[----:B------:R-:W-:Y:S04]  /*32e0*/  BSSY B0, `(.L_x_91) ;  /* 0x000000c000007945 */ /* 0x000fe80003800000 */
[----:B------:R-:W-:Y:S01]  /*32f0*/  FMUL R2, R3, R14 ;  /* 0x0000000e03027220 */ /* 0x000fe20000400000 */
[----:B------:R-:W-:-:S03]  /*3300*/  @P5 IMAD.MOV.U32 R3, RZ, RZ, R11 ;  /* 0x000000ffff035224 */ /* 0x000fc600078e000b */
[----:B------:R-:W-:-:S05]  /*3310*/  FFMA R2, R25, R0, R2 ;  /* 0x0000000019027223 */ /* 0x000fca0000000002 */
[----:B------:R-:W-:-:S04]  /*3320*/  F2FP.F16.F32.PACK_AB R2, RZ, R2 ;  /* 0x00000002ff02723e */ /* 0x000fc800000000ff */
[----:B------:R-:W-:Y:S01]  /*3330*/  PRMT R4, R2, 0x7610, R4 ;  /* 0x0000761002047816 */ /* 0x000fe20000000004 */
[----:B------:R-:W-:-:S05]  /*3340*/  @P5 IMAD.MOV.U32 R2, RZ, RZ, R10 ;  /* 0x000000ffff025224 */ /* 0x000fca00078e000a */
[----:B------:R4:W-:Y:S01]  /*3350*/  @P5 STG.E.U16 desc[UR12][R2.64+0x2], R4 ;  /* 0x0000020402005986 */ /* 0x0009e2000c10150c */
[----:B------:R-:W-:-:S04]  /*3360*/  ISETP.GT.AND P5, PT, R15, RZ, PT ;  /* 0x000000ff0f00720c */ /* 0x000fc80003fa4270 */
[----:B------:R-:W-:-:S13]  /*3370*/  ISETP.GT.AND P5, PT, R16, 0x48, P5 ;  /* 0x000000481000780c */ /* 0x000fda0002fa4270 */
[----:B----4-:R-:W-:Y:S05]  /*3380*/  @!P5 BRA `(.L_x_92) ;  /* 0x000000000004d947 */ /* 0x010fea0003800000 */
[----:B------:R4:W5:Y:S02]  /*3390*/  LDG.E.LTC128B.U16 R56, desc[UR12][R8.64] ;  /* 0x0000000c08387981 */ /* 0x000964000c1e1520 */
.L_x_92:
[----:B------:R-:W-:Y:S05]  /*33a0*/  BSYNC B0 ;  /* 0x0000000000007941 */ /* 0x000fea0003800000 */
.L_x_91:
[----:B-----5:R-:W-:Y:S01]  /*33b0*/  HADD2.F32 R3, -RZ, R56.H0_H0 ;  /* 0x20000038ff037230 */ /* 0x020fe20000004100 */
[----:B------:R-:W-:Y:S04]  /*33c0*/  BSSY B0, `(.L_x_93) ;  /* 0x0000009000007945 */ /* 0x000fe80003800000 */
[----:B------:R-:W-:-:S04]  /*33d0*/  FMUL R3, R3, R14 ;  /* 0x0000000e03037220 */ /* 0x000fc80000400000 */
[----:B------:R-:W-:-:S05]  /*33e0*/  FFMA R3, R26, R0, R3 ;  /* 0x000000001a037223 */ /* 0x000fca0000000003 */
[----:B------:R-:W-:-:S05]  /*33f0*/  F2FP.F16.F32.PACK_AB R3, RZ, R3 ;  /* 0x00000003ff03723e */ /* 0x000fca00000000ff */
[----:B------:R0:W-:Y:S01]  /*3400*/  @P5 STG.E.U16 desc[UR12][R22.64], R3 ;  /* 0x0000000316005986 */ /* 0x0001e2000c10150c */
[----:B------:R-:W-:-:S04]  /*3410*/  ISETP.GT.AND P5, PT, R15, 0x1, PT ;  /* 0x000000010f00780c */ /* 0x000fc80003fa4270 */
[----:B------:R-:W-:-:S13]  /*3420*/  ISETP.GT.AND P5, PT, R16, 0x48, P5 ;  /* 0x000000481000780c */ /* 0x000fda0002fa4270 */
[----:B0-----:R-:W-:Y:S05]  /*3430*/  @!P5 BRA `(.L_x_94) ;  /* 0x000000000004d947 */ /* 0x001fea0003800000 */
[----:B------:R0:W5:Y:S02]  /*3440*/  LDG.E.LTC128B.U16 R56, desc[UR12][R8.64+0x2] ;  /* 0x0000020c08387981 */ /* 0x000164000c1e1520 */
.L_x_94:
[----:B------:R-:W-:Y:S05]  /*3450*/  BSYNC B0 ;  /* 0x0000000000007941 */ /* 0x000fea0003800000 */
.L_x_93:
        /* <DEDUP_REMOVED lines=10> */
.L_x_96:
[----:B------:R-:W-:Y:S05]  /*3500*/  BSYNC B0 ;  /* 0x0000000000007941 */ /* 0x000fea0003800000 */
.L_x_95:
[----:B-----5:R-:W-:Y:S01]  /*3510*/  HADD2.F32 R3, -RZ, R56.H0_H0 ;  /* 0x20000038ff037230 */ /* 0x020fe20000004100 */
[----:B------:R-:W-:Y:S01]  /*3520*/  BSSY B0, `(.L_x_97) ;  /* 0x000000c000007945 */ /* 0x000fe20003800000 */
[----:B------:R-:W-:-:S03]  /*3530*/  @P5 IMAD.MOV.U32 R2, RZ, RZ, R10 ;  /* 0x000000ffff025224 */ /* 0x000fc600078e000a */
[----:B------:R-:W-:-:S04]  /*3540*/  FMUL R3, R3, R14 ;  /* 0x0000000e03037220 */ /* 0x000fc80000400000 */
[----:B------:R-:W-:-:S05]  /*3550*/  FFMA R3, R28, R0, R3 ;  /* 0x000000001c037223 */ /* 0x000fca0000000003 */
[----:B------:R-:W-:-:S04]  /*3560*/  F2FP.F16.F32.PACK_AB R3, RZ, R3 ;  /* 0x00000003ff03723e */ /* 0x000fc800000000ff */
[----:B------:R-:W-:Y:S01]  /*3570*/  PRMT R4, R3, 0x7610, R4 ;  /* 0x0000761003047816 */ /* 0x000fe20000000004 */
[----:B------:R-:W-:-:S05]  /*3580*/  @P5 IMAD.MOV.U32 R3, RZ, RZ, R11 ;  /* 0x000000ffff035224 */ /* 0x000fca00078e000b */
[----:B------:R0:W-:Y:S01]  /*3590*/  @P5 STG.E.U16 desc[UR12][R2.64+0x10], R4 ;  /* 0x0000100402005986 */ /* 0x0001e2000c10150c */
[----:B------:R-:W-:-:S04]  /*35a0*/  ISETP.GT.AND P5, PT, R15, 0x9, PT ;  /* 0x000000090f00780c */ /* 0x000fc80003fa4270 */
[----:B------:R-:W-:-:S13]  /*35b0*/  ISETP.GT.AND P5, PT, R16, 0x40, P5 ;  /* 0x000000401000780c */ /* 0x000fda0002fa4270 */
[----:B0-----:R-:W-:Y:S05]  /*35c0*/  @!P5 BRA `(.L_x_98) ;  /* 0x000000000004d947 */ /* 0x001fea0003800000 */
[----:B------:R0:W5:Y:S02]  /*35d0*/  LDG.E.LTC128B.U16 R56, desc[UR12][R6.64+0x12] ;  /* 0x0000120c06387981 */ /* 0x000164000c1e1520 */
.L_x_98:
[----:B------:R-:W-:Y:S05]  /*35e0*/  BSYNC B0 ;  /* 0x0000000000007941 */ /* 0x000fea0003800000 */
.L_x_97:
        /* <DEDUP_REMOVED lines=13> */
.L_x_100:
[----:B------:R-:W-:Y:S05]  /*36c0*/  BSYNC B0 ;  /* 0x0000000000007941 */ /* 0x000fea0003800000 */
.L_x_99:
        /* <DEDUP_REMOVED lines=10> */
.L_x_102:
[----:B------:R-:W-:Y:S05]  /*3770*/  BSYNC B0 ;  /* 0x0000000000007941 */ /* 0x000fea0003800000 */
.L_x_101:
        /* <DEDUP_REMOVED lines=13> */
.L_x_104:
[----:B------:R-:W-:Y:S05]  /*3850*/  BSYNC B0 ;  /* 0x0000000000007941 */ /* 0x000fea0003800000 */
.L_x_103:
        /* <DEDUP_REMOVED lines=13> */
.L_x_106:
[----:B------:R-:W-:Y:S05]  /*3930*/  BSYNC B0 ;  /* 0x0000000000007941 */ /* 0x000fea0003800000 */
.L_x_105:
        /* <DEDUP_REMOVED lines=13> */
.L_x_108:
[----:B------:R-:W-:Y:S05]  /*3a10*/  BSYNC B0 ;  /* 0x0000000000007941 */ /* 0x000fea0003800000 */
.L_x_107:
        /* <DEDUP_REMOVED lines=13> */
.L_x_110:
[----:B------:R-:W-:Y:S05]  /*3af0*/  BSYNC B0 ;  /* 0x0000000000007941 */ /* 0x000fea0003800000 */
.L_x_109:
        /* <DEDUP_REMOVED lines=13> */
.L_x_112:
[----:B------:R-:W-:Y:S05]  /*3bd0*/  BSYNC B0 ;  /* 0x0000000000007941 */ /* 0x000fea0003800000 */
.L_x_111:
        /* <DEDUP_REMOVED lines=13> */
.L_x_114:
[----:B------:R-:W-:Y:S05]  /*3cb0*/  BSYNC B0 ;  /* 0x0000000000007941 */ /* 0x000fea0003800000 */
.L_x_113:
        /* <DEDUP_REMOVED lines=13> */
.L_x_116:
[----:B------:R-:W-:Y:S05]  /*3d90*/  BSYNC B0 ;  /* 0x0000000000007941 */ /* 0x000fea0003800000 */
.L_x_115:
        /* <DEDUP_REMOVED lines=13> */
.L_x_118:
[----:B------:R-:W-:Y:S05]  /*3e70*/  BSYNC B0 ;  /* 0x0000000000007941 */ /* 0x000fea0003800000 */
.L_x_117:
        /* <DEDUP_REMOVED lines=13> */
.L_x_120:
[----:B------:R-:W-:Y:S05]  /*3f50*/  BSYNC B0 ;  /* 0x0000000000007941 */ /* 0x000fea0003800000 */
.L_x_119:
        /* <DEDUP_REMOVED lines=13> */
.L_x_122:
[----:B------:R-:W-:Y:S05]  /*4030*/  BSYNC B0 ;  /* 0x0000000000007941 */ /* 0x000fea0003800000 */
.L_x_121:
        /* <DEDUP_REMOVED lines=13> */
.L_x_124:
[----:B------:R-:W-:Y:S05]  /*4110*/  BSYNC B0 ;  /* 0x0000000000007941 */ /* 0x000fea0003800000 */
.L_x_123:
        /* <DEDUP_REMOVED lines=13> */
.L_x_126:
[----:B------:R-:W-:Y:S05]  /*41f0*/  BSYNC B0 ;  /* 0x0000000000007941 */ /* 0x000fea0003800000 */
.L_x_125:
        /* <DEDUP_REMOVED lines=9> */
[----:B------:R-:W-:-:S13]  /*4290*/  ISETP.GT.AND P5, PT, R16, 0x40, P6 ;  /* 0x000000401000780c */ /* 0x000fda00037a4270 */
[----:B0-----:R-:W-:Y:S05]  /*42a0*/  @!P5 BRA `(.L_x_128) ;  /* 0x000000000004d947 */ /* 0x001fea0003800000 */
[----:B------:R0:W5:Y:S02]  /*42b0*/  LDG.E.LTC128B.U16 R56, desc[UR12][R6.64+0x50] ;  /* 0x0000500c06387981 */ /* 0x000164000c1e1520 */
.L_x_128:
[----:B------:R-:W-:Y:S05]  /*42c0*/  BSYNC B0 ;  /* 0x0000000000007941 */ /* 0x000fea0003800000 */
.L_x_127:
        /* <DEDUP_REMOVED lines=12> */
.L_x_130:
[----:B------:R-:W-:Y:S05]  /*4390*/  BSYNC B0 ;  /* 0x0000000000007941 */ /* 0x000fea0003800000 */
.L_x_129:
[----:B-----5:R-:W-:Y:S01]  /*43a0*/  HADD2.F32 R3, -RZ, R56.H0_H0 ;  /* 0x20000038ff037230 */ /* 0x020fe20000004100 */
[----:B------:R-:W-:Y:S01]  /*43b0*/  ISETP.GT.AND P6, PT, R16, 0x48, P6 ;  /* 0x000000481000780c */ /* 0x000fe200037c4270 */
[----:B------:R-:W-:Y:S03]  /*43c0*/  BSSY B0, `(.L_x_131) ;  /* 0x000000a000007945 */ /* 0x000fe60003800000 */
[----:B------:R-:W-:Y:S01]  /*43d0*/  FMUL R2, R3, R14 ;  /* 0x0000000e03027220 */ /* 0x000fe20000400000 */
[----:B------:R-:W-:-:S03]  /*43e0*/  @P5 IMAD.MOV.U32 R3, RZ, RZ, R11 ;  /* 0x000000ffff035224 */ /* 0x000fc600078e000b */
[----:B------:R-:W-:-:S05]  /*43f0*/  FFMA R2, R45, R0, R2 ;  /* 0x000000002d027223 */ /* 0x000fca0000000002 */
[----:B------:R-:W-:-:S04]  /*4400*/  F2FP.F16.F32.PACK_AB R2, RZ, R2 ;  /* 0x00000002ff02723e */ /* 0x000fc800000000ff */
[----:B------:R-:W-:Y:S01]  /*4410*/  PRMT R4, R2, 0x7610, R4 ;  /* 0x0000761002047816 */ /* 0x000fe20000000004 */
[----:B------:R-:W-:-:S05]  /*4420*/  @P5 IMAD.MOV.U32 R2, RZ, RZ, R10 ;  /* 0x000000ffff025224 */ /* 0x000fca00078e000a */
[----:B------:R0:W-:Y:S01]  /*4430*/  @P5 STG.E.U16 desc[UR12][R2.64+0x52], R4 ;  /* 0x0000520402005986 */ /* 0x0001e2000c10150c */
[----:B------:R-:W-:Y:S05]  /*4440*/  @!P6 BRA `(.L_x_132) ;  /* 0x000000000004e947 */ /* 0x000fea0003800000 */
[----:B------:R0:W5:Y:S02]  /*4450*/  LDG.E.LTC128B.U16 R56, desc[UR12][R8.64+0x50] ;  /* 0x0000500c08387981 */ /* 0x000164000c1e1520 */
.L_x_132:
[----:B------:R-:W-:Y:S05]  /*4460*/  BSYNC B0 ;  /* 0x0000000000007941 */ /* 0x000fea0003800000 */
.L_x_131:
[----:B0----5:R-:W-:Y:S01]  /*4470*/  HADD2.F32 R3, -RZ, R56.H0_H0 ;  /* 0x20000038ff037230 */ /* 0x021fe20000004100 */
[----:B------:R-:W-:Y:S01]  /*4480*/  ISETP.GT.AND P4, PT, R16, 0x48, P4 ;  /* 0x000000481000780c */ /* 0x000fe20002784270 */
[----:B------:R-:W-:Y:S01]  /*4490*/  @P6 IMAD.MOV.U32 R2, RZ, RZ, R18 ;  /* 0x000000ffff026224 */ /* 0x000fe200078e0012 */
[----:B------:R-:W-:Y:S02]  /*44a0*/  BSSY B0, `(.L_x_133) ;  /* 0x0000009000007945 */ /* 0x000fe40003800000 */
[----:B------:R-:W-:-:S04]  /*44b0*/  FMUL R3, R3, R14 ;  /* 0x0000000e03037220 */ /* 0x000fc80000400000 */
[----:B------:R-:W-:-:S05]  /*44c0*/  FFMA R3, R46, R0, R3 ;  /* 0x000000002e037223 */ /* 0x000fca0000000003 */
[----:B------:R-:W-:-:S04]  /*44d0*/  F2FP.F16.F32.PACK_AB R3, RZ, R3 ;  /* 0x00000003ff03723e */ /* 0x000fc800000000ff */
[----:B------:R-:W-:Y:S01]  /*44e0*/  PRMT R4, R3, 0x7610, R4 ;  /* 0x0000761003047816 */ /* 0x000fe20000000004 */
[----:B------:R-:W-:-:S05]  /*44f0*/  @P6 IMAD.MOV.U32 R3, RZ, RZ, R19 ;  /* 0x000000ffff036224 */ /* 0x000fca00078e0013 */
[----:B------:R0:W-:Y:S01]  /*4500*/  @P6 STG.E.U16 desc[UR12][R2.64+0x50], R4 ;  /* 0x0000500402006986 */ /* 0x0001e2000c10150c */
[----:B------:R-:W-:Y:S05]  /*4510*/  @!P4 BRA `(.L_x_134) ;  /* 0x000000000004c947 */ /* 0x000fea0003800000 */
[----:B------:R0:W5:Y:S02]  /*4520*/  LDG.E.LTC128B.U16 R56, desc[UR12][R8.64+0x52] ;  /* 0x0000520c08387981 */ /* 0x000164000c1e1520 */
.L_x_134:
[----:B------:R-:W-:Y:S05]  /*4530*/  BSYNC B0 ;  /* 0x0000000000007941 */ /* 0x000fea0003800000 */
.L_x_133:
[----:B0----5:R-:W-:Y:S01]  /*4540*/  HADD2.F32 R3, -RZ, R56.H0_H0 ;  /* 0x20000038ff037230 */ /* 0x021fe20000004100 */
        /* <DEDUP_REMOVED lines=11> */
.L_x_136:
[----:B------:R-:W-:Y:S05]  /*4600*/  BSYNC B0 ;  /* 0x0000000000007941 */ /* 0x000fea0003800000 */
.L_x_135:
        /* <DEDUP_REMOVED lines=12> */
.L_x_138:
[----:B------:R-:W-:Y:S05]  /*46d0*/  BSYNC B0 ;  /* 0x0000000000007941 */ /* 0x000fea0003800000 */
.L_x_137:
        /* <DEDUP_REMOVED lines=12> */
.L_x_140:
[----:B------:R-:W-:Y:S05]  /*47a0*/  BSYNC B0 ;  /* 0x0000000000007941 */ /* 0x000fea0003800000 */
.L_x_139:
        /* <DEDUP_REMOVED lines=12> */
.L_x_142:
[----:B------:R-:W-:Y:S05]  /*4870*/  BSYNC B0 ;  /* 0x0000000000007941 */ /* 0x000fea0003800000 */
.L_x_141:
        /* <DEDUP_REMOVED lines=12> */
.L_x_144:
[----:B------:R-:W-:Y:S05]  /*4940*/  BSYNC B0 ;  /* 0x0000000000007941 */ /* 0x000fea0003800000 */
.L_x_143:
        /* <DEDUP_REMOVED lines=12> */
.L_x_146:
[----:B------:R-:W-:Y:S05]  /*4a10*/  BSYNC B0 ;  /* 0x0000000000007941 */ /* 0x000fea0003800000 */
.L_x_145:
        /* <DEDUP_REMOVED lines=9> */
.L_x_148:
[----:B------:R-:W-:Y:S05]  /*4ab0*/  BSYNC B0 ;  /* 0x0000000000007941 */ /* 0x000fea0003800000 */
.L_x_147:
[----:B-----5:R-:W-:Y:S01]  /*4ac0*/  HADD2.F32 R3, -RZ, R56.H0_H0 ;  /* 0x20000038ff037230 */ /* 0x020fe20000004100 */
[----:B------:R-:W-:Y:S01]  /*4ad0*/  ISETP.GT.AND P0, PT, R16, 0x48, P0 ;  /* 0x000000481000780c */ /* 0x000fe20000704270 */
[----:B0-----:R-:W-:Y:S01]  /*4ae0*/  @P1 IMAD.MOV.U32 R2, RZ, RZ, R18 ;  /* 0x000000ffff021224 */ /* 0x001fe200078e0012 */
        /* <DEDUP_REMOVED lines=9> */
.L_x_150:
[----:B------:R-:W-:Y:S05]  /*4b80*/  BSYNC B0 ;  /* 0x0000000000007941 */ /* 0x000fea0003800000 */
.L_x_149:
[----:B0----5:R-:W-:-:S05]  /*4b90*/  HADD2.F32 R3, -RZ, R56.H0_H0 ;  /* 0x20000038ff037230 */ /* 0x021fca0000004100 */
[----:B------:R-:W-:-:S04]  /*4ba0*/  FMUL R14, R3, R14 ;  /* 0x0000000e030e7220 */ /* 0x000fc80000400000 */
[----:B------:R-:W-:Y:S01]  /*4bb0*/  FFMA R14, R55, R0, R14 ;  /* 0x00000000370e7223 */ /* 0x000fe2000000000e */
[----:B------:R-:W-:Y:S06]  /*4bc0*/  @!P0 EXIT ;  /* 0x000000000000894d */ /* 0x000fec0003800000 */
[----:B------:R-:W-:-:S05]  /*4bd0*/  F2FP.F16.F32.PACK_AB R14, RZ, R14 ;  /* 0x0000000eff0e723e */ /* 0x000fca00000000ff */
[----:B------:R-:W-:Y:S01]  /*4be0*/  STG.E.U16 desc[UR12][R18.64+0x72], R14 ;  /* 0x0000720e12007986 */ /* 0x000fe2000c10150c */
[----:B------:R-:W-:Y:S05]  /*4bf0*/  EXIT ;  /* 0x000000000000794d */ /* 0x000fea0003800000 */
.L_x_28:
[----:B------:R-:W-:Y:S01]  /*4c00*/  ULDC.64 UR4, c[0x0][0x5c8] ;  /* 0x0001720000047ab9 */ /* 0x000fe20000000a00 */
[-C--:B------:R-:W-:Y:S01]  /*4c10*/  FMUL R56, R56, R0.reuse ;  /* 0x0000000038387220 */ /* 0x080fe20000400000 */
[----:B------:R-:W-:Y:S01]  /*4c20*/  LEA R2, P1, R10, UR4, 0x1 ;  /* 0x000000040a027c11 */ /* 0x000fe2000f8208ff */
[----:B------:R-:W-:Y:S01]  /*4c30*/  IMAD.SHL.U32 R7, R20, 0x2, RZ ;  /* 0x0000000214077824 */ /* 0x000fe200078e00ff */
[----:B------:R-:W-:Y:S01]  /*4c40*/  ISETP.GT.AND P6, PT, R15, 0x1, PT ;  /* 0x000000010f00780c */ /* 0x000fe20003fc4270 */
[----:B------:R-:W-:Y:S01]  /*4c50*/  FMUL R57, R57, R0 ;  /* 0x0000000039397220 */ /* 0x000fe20000400000 */
[----:B------:R-:W-:Y:S01]  /*4c60*/  F2FP.F16.F32.PACK_AB R56, RZ, R56 ;  /* 0x00000038ff38723e */ /* 0x000fe200000000ff */
[-C--:B------:R-:W-:Y:S01]  /*4c70*/  FMUL R58, R58, R0.reuse ;  /* 0x000000003a3a7220 */ /* 0x080fe20000400000 */
[----:B------:R-:W-:Y:S01]  /*4c80*/  LEA.HI.X R3, R10, UR5, R13, 0x1, P1 ;  /* 0x000000050a037c11 */ /* 0x000fe200088f0c0d */
[-C--:B------:R-:W-:Y:S01]  /*4c90*/  FMUL R59, R59, R0.reuse ;  /* 0x000000003b3b7220 */ /* 0x080fe20000400000 */
[----:B------:R-:W-:Y:S01]  /*4ca0*/  ISETP.GT.AND P2, PT, R15, RZ, PT ;  /* 0x000000ff0f00720c */ /* 0x000fe20003f44270 */
[-C--:B------:R-:W-:Y:S01]  /*4cb0*/  FMUL R60, R60, R0.reuse ;  /* 0x000000003c3c7220 */ /* 0x080fe20000400000 */
[C---:B------:R-:W-:Y:S01]  /*4cc0*/  ISETP.GT.AND P1, PT, R16.reuse, RZ, P6 ;  /* 0x000000ff1000720c */ /* 0x040fe20003724270 */
[----:B------:R-:W-:Y:S01]  /*4cd0*/  @P0 STG.E.U16 desc[UR12][R2.64], R56 ;  /* 0x0000003802000986 */ /* 0x000fe2000c10150c */
[----:B------:R-:W-:Y:S01]  /*4ce0*/  ISETP.GT.AND P0, PT, R16, 0x8, P2 ;  /* 0x000000081000780c */ /* 0x000fe20001704270 */
[-C--:B------:R-:W-:Y:S01]  /*4cf0*/  FMUL R61, R61, R0.reuse ;  /* 0x000000003d3d7220 */ /* 0x080fe20000400000 */
[----:B------:R-:W-:Y:S01]  /*4d00*/  SHF.L.U64.HI R19, R20, 0x1, R19 ;  /* 0x0000000114137819 */ /* 0x000fe20000010213 */
[----:B------:R-:W-:Y:S01]  /*4d10*/  FMUL R62, R62, R0 ;  /* 0x000000003e3e7220 */ /* 0x000fe20000400000 */
[----:B------:R-:W-:Y:S01]  /*4d20*/  IADD3 R4, P3, R7, R2, RZ ;  /* 0x0000000207047210 */ /* 0x000fe20007f7e0ff */
[-C--:B------:R-:W-:Y:S01]  /*4d30*/  FMUL R63, R63, R0.reuse ;  /* 0x000000003f3f7220 */ /* 0x080fe20000400000 */
[----:B------:R-:W-:Y:S01]  /*4d40*/  F2FP.F16.F32.PACK_AB R57, RZ, R57 ;  /* 0x00000039ff39723e */ /* 0x000fe200000000ff */
[----:B------:R-:W-:Y:S01]  /*4d50*/  FMUL R64, R64, R0 ;  /* 0x0000000040407220 */ /* 0x000fe20000400000 */
[----:B------:R-:W-:Y:S01]  /*4d60*/  F2FP.F16.F32.PACK_AB R58, RZ, R58 ;  /* 0x0000003aff3a723e */ /* 0x000fe200000000ff */
[----:B------:R-:W-:Y:S01]  /*4d70*/  IMAD.X R5, R19, 0x1, R3, P3 ;  /* 0x0000000113057824 */ /* 0x000fe200018e0603 */
[C---:B------:R-:W-:Y:S01]  /*4d80*/  ISETP.GT.AND P5, PT, R15.reuse, 0x8, PT ;  /* 0x000000080f00780c */ /* 0x040fe20003fa4270 */
[----:B------:R-:W-:Y:S01]  /*4d90*/  @P1 STG.E.U16 desc[UR12][R2.64+0x2], R57 ;  /* 0x0000023902001986 */ /* 0x000fe2000c10150c */
[----:B------:R-:W-:Y:S01]  /*4da0*/  ISETP.GT.AND P4, PT, R15, 0x9, PT ;  /* 0x000000090f00780c */ /* 0x000fe20003f84270 */
[-C--:B------:R-:W-:Y:S01]  /*4db0*/  FMUL R65, R65, R0.reuse ;  /* 0x0000000041417220 */ /* 0x080fe20000400000 */
[C---:B------:R-:W-:Y:S01]  /*4dc0*/  ISETP.GT.AND P2, PT, R16.reuse, 0x8, P6 ;  /* 0x000000081000780c */ /* 0x040fe20003744270 */
[----:B------:R-:W-:Y:S01]  /*4dd0*/  @P0 STG.E.U16 desc[UR12][R4.64], R58 ;  /* 0x0000003a04000986 */ /* 0x000fe2000c10150c */
[----:B------:R-:W-:Y:S01]  /*4de0*/  ISETP.GT.AND P0, PT, R16, RZ, P5 ;  /* 0x000000ff1000720c */ /* 0x000fe20002f04270 */
[-C--:B------:R-:W-:Y:S01]  /*4df0*/  FMUL R66, R66, R0.reuse ;  /* 0x0000000042427220 */ /* 0x080fe20000400000 */
[----:B------:R-:W-:Y:S01]  /*4e00*/  ISETP.GT.AND P1, PT, R16, RZ, P4 ;  /* 0x000000ff1000720c */ /* 0x000fe20002724270 */
[-C--:B------:R-:W-:Y:S01]  /*4e10*/  FMUL R67, R67, R0.reuse ;  /* 0x0000000043437220 */ /* 0x080fe20000400000 */
[----:B------:R-:W-:Y:S01]  /*4e20*/  F2FP.F16.F32.PACK_AB R59, RZ, R59 ;  /* 0x0000003bff3b723e */ /* 0x000fe200000000ff */
[----:B------:R-:W-:Y:S01]  /*4e30*/  FMUL R68, R68, R0 ;  /* 0x0000000044447220 */ /* 0x000fe20000400000 */
[----:B------:R-:W-:Y:S01]  /*4e40*/  F2FP.F16.F32.PACK_AB R60, RZ, R60 ;  /* 0x0000003cff3c723e */ /* 0x000fe200000000ff */
[-C--:B------:R-:W-:Y:S01]  /*4e50*/  FMUL R69, R69, R0.reuse ;  /* 0x0000000045457220 */ /* 0x080fe20000400000 */
[----:B------:R-:W-:Y:S01]  /*4e60*/  F2FP.F16.F32.PACK_AB R61, RZ, R61 ;  /* 0x0000003dff3d723e */ /* 0x000fe200000000ff */
[-C--:B------:R-:W-:Y:S01]  /*4e70*/  FMUL R70, R70, R0.reuse ;  /* 0x0000000046467220 */ /* 0x080fe20000400000 */
[C---:B------:R-:W-:Y:S01]  /*4e80*/  SHF.L.U64.HI R9, R17.reuse, 0x1, R18 ;  /* 0x0000000111097819 */ /* 0x040fe20000010212 */
[----:B------:R-:W-:Y:S01]  /*4e90*/  IMAD.SHL.U32 R17, R17, 0x2, RZ ;  /* 0x0000000211117824 */ /* 0x000fe200078e00ff */
[----:B------:R-:W-:Y:S01]  /*4ea0*/  @P2 STG.E.U16 desc[UR12][R4.64+0x2], R59 ;  /* 0x0000023b04002986 */ /* 0x000fe2000c10150c */
[----:B------:R-:W-:Y:S01]  /*4eb0*/  ISETP.GT.AND P2, PT, R16, 0x8, P5 ;  /* 0x000000081000780c */ /* 0x000fe20002f44270 */
[----:B------:R-:W-:Y:S01]  /*4ec0*/  FMUL R71, R71, R0 ;  /* 0x0000000047477220 */ /* 0x000fe20000400000 */
[----:B------:R-:W-:Y:S01]  /*4ed0*/  ISETP.GT.AND P3, PT, R15, 0x10, PT ;  /* 0x000000100f00780c */ /* 0x000fe20003f64270 */
[----:B------:R-:W-:Y:S01]  /*4ee0*/  @P0 STG.E.U16 desc[UR12][R2.64+0x10], R60 ;  /* 0x0000103c02000986 */ /* 0x000fe2000c10150c */
[----:B------:R-:W-:Y:S01]  /*4ef0*/  F2FP.F16.F32.PACK_AB R62, RZ, R62 ;  /* 0x0000003eff3e723e */ /* 0x000fe200000000ff */
[----:B------:R-:W-:Y:S01]  /*4f00*/  FMUL R72, R72, R0 ;  /* 0x0000000048487220 */ /* 0x000fe20000400000 */
[----:B------:R-:W-:Y:S01]  /*4f10*/  F2FP.F16.F32.PACK_AB R63, RZ, R63 ;  /* 0x0000003fff3f723e */ /* 0x000fe200000000ff */
[----:B------:R-:W-:Y:S01]  /*4f20*/  @P1 STG.E.U16 desc[UR12][R2.64+0x12], R61 ;  /* 0x0000123d02001986 */ /* 0x000fe2000c10150c */
[----:B------:R-:W-:Y:S01]  /*4f30*/  IADD3 R6, P0, P1, R17, R2, R7 ;  /* 0x0000000211067210 */ /* 0x000fe2000791e007 */
[----:B------:R-:W-:Y:S01]  /*4f40*/  FMUL R73, R73, R0 ;  /* 0x0000000049497220 */ /* 0x000fe20000400000 */
[----:B------:R-:W-:Y:S01]  /*4f50*/  F2FP.F16.F32.PACK_AB R64, RZ, R64 ;  /* 0x00000040ff40723e */ /* 0x000fe200000000ff */
[-C--:B------:R-:W-:Y:S01]  /*4f60*/  FMUL R74, R74, R0.reuse ;  /* 0x000000004a4a7220 */ /* 0x080fe20000400000 */
[----:B------:R-:W-:Y:S01]  /*4f70*/  IADD3.X R7, R9, R3, R19, P0, P1 ;  /* 0x0000000309077210 */ /* 0x000fe200007e2413 */
[----:B------:R-:W-:Y:S01]  /*4f80*/  @P2 STG.E.U16 desc[UR12][R4.64+0x10], R62 ;  /* 0x0000103e04002986 */ /* 0x000fe2000c10150c */
[C---:B------:R-:W-:Y:S01]  /*4f90*/  ISETP.GT.AND P1, PT, R16.reuse, 0x8, P4 ;  /* 0x000000081000780c */ /* 0x040fe20002724270 */
[-C--:B------:R-:W-:Y:S01]  /*4fa0*/  FMUL R75, R75, R0.reuse ;  /* 0x000000004b4b7220 */ /* 0x080fe20000400000 */
[----:B------:R-:W-:Y:S01]  /*4fb0*/  ISETP.GT.AND P0, PT, R16, RZ, P3 ;  /* 0x000000ff1000720c */ /* 0x000fe20001f04270 */
[-C--:B------:R-:W-:Y:S01]  /*4fc0*/  FMUL R76, R76, R0.reuse ;  /* 0x000000004c4c7220 */ /* 0x080fe20000400000 */
[----:B------:R-:W-:Y:S01]  /*4fd0*/  ISETP.GT.AND P2, PT, R15, 0x11, PT ;  /* 0x000000110f00780c */ /* 0x000fe20003f44270 */
[-C--:B------:R-:W-:Y:S01]  /*4fe0*/  FMUL R77, R77, R0.reuse ;  /* 0x000000004d4d7220 */ /* 0x080fe20000400000 */
[----:B------:R-:W-:Y:S01]  /*4ff0*/  F2FP.F16.F32.PACK_AB R65, RZ, R65 ;  /* 0x00000041ff41723e */ /* 0x000fe200000000ff */
[----:B------:R-:W-:Y:S01]  /*5000*/  FMUL R78, R78, R0 ;  /* 0x000000004e4e7220 */ /* 0x000fe20000400000 */
[----:B------:R-:W-:Y:S01]  /*5010*/  F2FP.F16.F32.PACK_AB R66, RZ, R66 ;  /* 0x00000042ff42723e */ /* 0x000fe200000000ff */
[-C--:B------:R-:W-:Y:S01]  /*5020*/  FMUL R79, R79, R0.reuse ;  /* 0x000000004f4f7220 */ /* 0x080fe20000400000 */
[----:B------:R-:W-:Y:S01]  /*5030*/  F2FP.F16.F32.PACK_AB R67, RZ, R67 ;  /* 0x00000043ff43723e */ /* 0x000fe200000000ff */
[----:B------:R-:W-:Y:S01]  /*5040*/  FMUL R80, R80, R0 ;  /* 0x0000000050507220 */ /* 0x000fe20000400000 */
[----:B------:R-:W-:Y:S01]  /*5050*/  F2FP.F16.F32.PACK_AB R68, RZ, R68 ;  /* 0x00000044ff44723e */ /* 0x000fe200000000ff */
[----:B------:R-:W-:Y:S01]  /*5060*/  @P1 STG.E.U16 desc[UR12][R4.64+0x12], R63 ;  /* 0x0000123f04001986 */ /* 0x000fe2000c10150c */
[----:B------:R-:W-:Y:S01]  /*5070*/  ISETP.GT.AND P1, PT, R15, 0x19, PT ;  /* 0x000000190f00780c */ /* 0x000fe20003f24270 */
[-C--:B------:R-:W-:Y:S01]  /*5080*/  FMUL R81, R81, R0.reuse ;  /* 0x0000000051517220 */ /* 0x080fe20000400000 */
[----:B------:R-:W-:Y:S01]  /*5090*/  F2FP.F16.F32.PACK_AB R69, RZ, R69 ;  /* 0x00000045ff45723e */ /* 0x000fe200000000ff */
[----:B------:R-:W-:Y:S01]  /*50a0*/  @P0 STG.E.U16 desc[UR12][R2.64+0x20], R64 ;  /* 0x0000204002000986 */ /* 0x000fe2000c10150c */
[----:B------:R-:W-:Y:S01]  /*50b0*/  ISETP.GT.AND P0, PT, R16, RZ, P2 ;  /* 0x000000ff1000720c */ /* 0x000fe20001704270 */
[----:B------:R-:W-:Y:S01]  /*50c0*/  FMUL R82, R82, R0 ;  /* 0x0000000052527220 */ /* 0x000fe20000400000 */
[----:B------:R-:W-:Y:S01]  /*50d0*/  F2FP.F16.F32.PACK_AB R70, RZ, R70 ;  /* 0x00000046ff46723e */ /* 0x000fe200000000ff */
        /* <DEDUP_REMOVED lines=10> */
[----:B------:R-:W-:Y:S01]  /*5180*/  @P0 STG.E.U16 desc[UR12][R2.64+0x22], R65 ;  /* 0x0000224102000986 */ /* 0x000fe2000c10150c */
[----:B------:R-:W-:Y:S01]  /*5190*/  ISETP.GT.AND P0, PT, R16, 0x8, P3 ;  /* 0x000000081000780c */ /* 0x000fe20001f04270 */
[-C--:B------:R-:W-:Y:S01]  /*51a0*/  FMUL R24, R24, R0.reuse ;  /* 0x0000000018187220 */ /* 0x080fe20000400000 */
[----:B------:R-:W-:Y:S01]  /*51b0*/  ISETP.GT.AND P5, PT, R15, 0x28, PT ;  /* 0x000000280f00780c */ /* 0x000fe20003fa4270 */
        /* <DEDUP_REMOVED lines=8> */
[-C--:B------:R-:W-:Y:S01]  /*5240*/  FMUL R29, R29, R0.reuse ;  /* 0x000000001d1d7220 */ /* 0x080fe20000400000 */
[C---:B------:R-:W-:Y:S01]  /*5250*/  ISETP.GT.AND P4, PT, R15.reuse, 0x30, PT ;  /* 0x000000300f00780c */ /* 0x040fe20003f84270 */
[----:B------:R-:W-:Y:S01]  /*5260*/  @P0 STG.E.U16 desc[UR12][R4.64+0x20], R66 ;  /* 0x0000204204000986 */ /* 0x000fe2000c10150c */
[----:B------:R-:W-:Y:S01]  /*5270*/  ISETP.GT.AND P0, PT, R16, 0x8, P2 ;  /* 0x000000081000780c */ /* 0x000fe20001704270 */
[-C--:B------:R-:W-:Y:S01]  /*5280*/  FMUL R30, R30, R0.reuse ;  /* 0x000000001e1e7220 */ /* 0x080fe20000400000 */
[----:B------:R-:W-:Y:S01]  /*5290*/  ISETP.GT.AND P2, PT, R15, 0x18, PT ;  /* 0x000000180f00780c */ /* 0x000fe20003f44270 */
[----:B------:R-:W-:Y:S01]  /*52a0*/  FMUL R31, R31, R0 ;  /* 0x000000001f1f7220 */ /* 0x000fe20000400000 */
[----:B------:R-:W-:Y:S01]  /*52b0*/  F2FP.F16.F32.PACK_AB R80, RZ, R80 ;  /* 0x00000050ff50723e */ /* 0x000fe200000000ff */
        /* <DEDUP_REMOVED lines=8> */
[----:B------:R-:W-:Y:S01]  /*5340*/  @P0 STG.E.U16 desc[UR12][R4.64+0x22], R67 ;  /* 0x0000224304000986 */ /* 0x000fe2000c10150c */
[----:B------:R-:W-:Y:S01]  /*5350*/  ISETP.GT.AND P0, PT, R16, RZ, P2 ;  /* 0x000000ff1000720c */ /* 0x000fe20001704270 */
[----:B------:R-:W-:Y:S01]  /*5360*/  FMUL R36, R36, R0 ;  /* 0x0000000024247220 */ /* 0x000fe20000400000 */
[----:B------:R-:W-:Y:S01]  /*5370*/  F2FP.F16.F32.PACK_AB R84, RZ, R84 ;  /* 0x00000054ff54723e */ /* 0x000fe200000000ff */
[-C--:B------:R-:W-:Y:S01]  /*5380*/  FMUL R37, R37, R0.reuse ;  /* 0x0000000025257220 */ /* 0x080fe20000400000 */
[----:B------:R-:W-:Y:S01]  /*5390*/  P2R R12, PR, RZ, 0x20 ;  /* 0x00000020ff0c7803 */ /* 0x000fe20000000000 */
        /* <DEDUP_REMOVED lines=9> */
[----:B------:R-:W-:Y:S01]  /*5430*/  ISETP.GT.AND P0, PT, R16, RZ, P1 ;  /* 0x000000ff1000720c */ /* 0x000fe20000f04270 */
        /* <DEDUP_REMOVED lines=13> */
[----:B------:R-:W-:Y:S01]  /*5510*/  ISETP.GT.AND P0, PT, R16, 0x8, P2 ;  /* 0x000000081000780c */ /* 0x000fe20001704270 */
        /* <DEDUP_REMOVED lines=17> */
[----:B------:R-:W-:-:S02]  /*5630*/  F2FP.F16.F32.PACK_AB R36, RZ, R36 ;  /* 0x00000024ff24723e */ /* 0x000fc400000000ff */
[----:B------:R-:W-:Y:S02]  /*5640*/  F2FP.F16.F32.PACK_AB R37, RZ, R37 ;  /* 0x00000025ff25723e */ /* 0x000fe400000000ff */
[----:B------:R-:W-:Y:S02]  /*5650*/  F2FP.F16.F32.PACK_AB R38, RZ, R38 ;  /* 0x00000026ff26723e */ /* 0x000fe400000000ff */
[----:B------:R-:W-:Y:S02]  /*5660*/  F2FP.F16.F32.PACK_AB R39, RZ, R39 ;  /* 0x00000027ff27723e */ /* 0x000fe400000000ff */
[----:B------:R-:W-:Y:S01]  /*5670*/  F2FP.F16.F32.PACK_AB R40, RZ, R40 ;  /* 0x00000028ff28723e */ /* 0x000fe200000000ff */
[----:B------:R-:W-:Y:S01]  /*5680*/  @P0 STG.E.U16 desc[UR12][R4.64+0x32], R71 ;  /* 0x0000324704000986 */ /* 0x000fe2000c10150c */
[----:B------:R-:W-:Y:S02]  /*5690*/  ISETP.GT.AND P0, PT, R16, RZ, P2 ;  /* 0x000000ff1000720c */ /* 0x000fe40001704270 */
[----:B------:R-:W-:-:S02]  /*56a0*/  F2FP.F16.F32.PACK_AB R41, RZ, R41 ;  /* 0x00000029ff29723e */ /* 0x000fc400000000ff */
[----:B------:R-:W-:Y:S02]  /*56b0*/  F2FP.F16.F32.PACK_AB R42, RZ, R42 ;  /* 0x0000002aff2a723e */ /* 0x000fe400000000ff */
[----:B------:R-:W-:Y:S02]  /*56c0*/  F2FP.F16.F32.PACK_AB R43, RZ, R43 ;  /* 0x0000002bff2b723e */ /* 0x000fe400000000ff */
[----:B------:R-:W-:Y:S02]  /*56d0*/  F2FP.F16.F32.PACK_AB R44, RZ, R44 ;  /* 0x0000002cff2c723e */ /* 0x000fe400000000ff */
[----:B------:R-:W-:Y:S02]  /*56e0*/  F2FP.F16.F32.PACK_AB R45, RZ, R45 ;  /* 0x0000002dff2d723e */ /* 0x000fe400000000ff */
[----:B------:R-:W-:Y:S01]  /*56f0*/  F2FP.F16.F32.PACK_AB R46, RZ, R46 ;  /* 0x0000002eff2e723e */ /* 0x000fe200000000ff */
[----:B------:R-:W-:Y:S01]  /*5700*/  @P0 STG.E.U16 desc[UR12][R2.64+0x40], R72 ;  /* 0x0000404802000986 */ /* 0x000fe2000c10150c */
[----:B------:R-:W-:-:S02]  /*5710*/  ISETP.GT.AND P0, PT, R16, RZ, P1 ;  /* 0x000000ff1000720c */ /* 0x000fc40000f04270 */
[----:B------:R-:W-:Y:S02]  /*5720*/  F2FP.F16.F32.PACK_AB R47, RZ, R47 ;  /* 0x0000002fff2f723e */ /* 0x000fe400000000ff */
[----:B------:R-:W-:Y:S02]  /*5730*/  F2FP.F16.F32.PACK_AB R48, RZ, R48 ;  /* 0x00000030ff30723e */ /* 0x000fe400000000ff */
[----:B------:R-:W-:Y:S02]  /*5740*/  F2FP.F16.F32.PACK_AB R49, RZ, R49 ;  /* 0x00000031ff31723e */ /* 0x000fe400000000ff */
[----:B------:R-:W-:Y:S02]  /*5750*/  F2FP.F16.F32.PACK_AB R50, RZ, R50 ;  /* 0x00000032ff32723e */ /* 0x000fe400000000ff */
[----:B------:R-:W-:Y:S02]  /*5760*/  F2FP.F16.F32.PACK_AB R51, RZ, R51 ;  /* 0x00000033ff33723e */ /* 0x000fe400000000ff */
[----:B------:R-:W-:Y:S01]  /*5770*/  F2FP.F16.F32.PACK_AB R52, RZ, R52 ;  /* 0x00000034ff34723e */ /* 0x000fe200000000ff */
[----:B------:R-:W-:Y:S01]  /*5780*/  @P0 STG.E.U16 desc[UR12][R2.64+0x42], R73 ;  /* 0x0000424902000986 */ /* 0x000fe2000c10150c */
[----:B------:R-:W-:-:S02]  /*5790*/  ISETP.GT.AND P0, PT, R16, 0x8, P2 ;  /* 0x000000081000780c */ /* 0x000fc40001704270 */
[----:B------:R-:W-:Y:S02]  /*57a0*/  ISETP.GT.AND P2, PT, R15, 0x38, PT ;  /* 0x000000380f00780c */ /* 0x000fe40003f44270 */
[----:B------:R-:W-:Y:S02]  /*57b0*/  F2FP.F16.F32.PACK_AB R53, RZ, R53 ;  /* 0x00000035ff35723e */ /* 0x000fe400000000ff */
[----:B------:R-:W-:-:S07]  /*57c0*/  F2FP.F16.F32.PACK_AB R54, RZ, R54 ;  /* 0x00000036ff36723e */ /* 0x000fce00000000ff */
[----:B------:R-:W-:Y:S01]  /*57d0*/  @P0 STG.E.U16 desc[UR12][R4.64+0x40], R74 ;  /* 0x0000404a04000986 */ /* 0x000fe2000c10150c */
[----:B------:R-:W-:-:S13]  /*57e0*/  ISETP.GT.AND P0, PT, R16, 0x8, P1 ;  /* 0x000000081000780c */ /* 0x000fda0000f04270 */
[----:B------:R-:W-:Y:S01]  /*57f0*/  @P0 STG.E.U16 desc[UR12][R4.64+0x42], R75 ;  /* 0x0000424b04000986 */ /* 0x000fe2000c10150c */
[----:B------:R-:W-:-:S13]  /*5800*/  ISETP.GT.AND P0, PT, R16, RZ, P5 ;  /* 0x000000ff1000720c */ /* 0x000fda0002f04270 */
[----:B------:R-:W-:Y:S01]  /*5810*/  @P0 STG.E.U16 desc[UR12][R2.64+0x50], R76 ;  /* 0x0000504c02000986 */ /* 0x000fe2000c10150c */
[----:B------:R-:W-:-:S04]  /*5820*/  ISETP.GT.AND P0, PT, R15, 0x29, PT ;  /* 0x000000290f00780c */ /* 0x000fc80003f04270 */
[----:B------:R-:W-:Y:S02]  /*5830*/  ISETP.GT.AND P1, PT, R16, RZ, P0 ;  /* 0x000000ff1000720c */ /* 0x000fe40000724270 */
[----:B------:R-:W-:-:S11]  /*5840*/  P2R R13, PR, RZ, 0x1 ;  /* 0x00000001ff0d7803 */ /* 0x000fd60000000000 */
[----:B------:R-:W-:Y:S01]  /*5850*/  @P1 STG.E.U16 desc[UR12][R2.64+0x52], R77 ;  /* 0x0000524d02001986 */ /* 0x000fe2000c10150c */
[----:B------:R-:W-:-:S13]  /*5860*/  ISETP.GT.AND P1, PT, R16, 0x8, P5 ;  /* 0x000000081000780c */ /* 0x000fda0002f24270 */
[----:B------:R-:W-:Y:S01]  /*5870*/  @P1 STG.E.U16 desc[UR12][R4.64+0x50], R78 ;  /* 0x0000504e04001986 */ /* 0x000fe2000c10150c */
[C---:B------:R-:W-:Y:S02]  /*5880*/  ISETP.GT.AND P1, PT, R16.reuse, 0x8, P0 ;  /* 0x000000081000780c */ /* 0x040fe40000724270 */
[----:B------:R-:W-:-:S11]  /*5890*/  ISETP.GT.AND P0, PT, R16, 0x8, P2 ;  /* 0x000000081000780c */ /* 0x000fd60001704270 */
[----:B------:R-:W-:Y:S01]  /*58a0*/  @P1 STG.E.U16 desc[UR12][R4.64+0x52], R79 ;  /* 0x0000524f04001986 */ /* 0x000fe2000c10150c */
[----:B------:R-:W-:-:S13]  /*58b0*/  ISETP.GT.AND P1, PT, R16, RZ, P4 ;  /* 0x000000ff1000720c */ /* 0x000fda0002724270 */
[----:B------:R-:W-:Y:S01]  /*58c0*/  @P1 STG.E.U16 desc[UR12][R2.64+0x60], R80 ;  /* 0x0000605002001986 */ /* 0x000fe2000c10150c */
[----:B------:R-:W-:-:S13]  /*58d0*/  ISETP.GT.AND P1, PT, R16, RZ, P3 ;  /* 0x000000ff1000720c */ /* 0x000fda0001f24270 */
[----:B------:R-:W-:Y:S01]  /*58e0*/  @P1 STG.E.U16 desc[UR12][R2.64+0x62], R81 ;  /* 0x0000625102001986 */ /* 0x000fe2000c10150c */
[----:B------:R-:W-:-:S13]  /*58f0*/  ISETP.GT.AND P1, PT, R16, 0x8, P4 ;  /* 0x000000081000780c */ /* 0x000fda0002724270 */
[----:B------:R-:W-:Y:S01]  /*5900*/  @P1 STG.E.U16 desc[UR12][R4.64+0x60], R82 ;  /* 0x0000605204001986 */ /* 0x000fe2000c10150c */
[----:B------:R-:W-:-:S13]  /*5910*/  ISETP.GT.AND P1, PT, R16, 0x8, P3 ;  /* 0x000000081000780c */ /* 0x000fda0001f24270 */
[----:B------:R-:W-:Y:S01]  /*5920*/  @P1 STG.E.U16 desc[UR12][R4.64+0x62], R83 ;  /* 0x0000625304001986 */ /* 0x000fe2000c10150c */
[----:B------:R-:W-:-:S05]  /*5930*/  IADD3 R10, P1, R17, R4, RZ ;  /* 0x00000004110a7210 */ /* 0x000fca0007f3e0ff */
[----:B------:R-:W-:Y:S01]  /*5940*/  IMAD.X R11, R9, 0x1, R5, P1 ;  /* 0x00000001090b7824 */ /* 0x000fe200008e0605 */
[----:B------:R-:W-:-:S13]  /*5950*/  ISETP.GT.AND P1, PT, R16, RZ, P2 ;  /* 0x000000ff1000720c */ /* 0x000fda0001724270 */
[----:B------:R-:W-:Y:S01]  /*5960*/  @P1 STG.E.U16 desc[UR12][R2.64+0x70], R84 ;  /* 0x0000705402001986 */ /* 0x000fe2000c10150c */
[----:B------:R-:W-:-:S05]  /*5970*/  IADD3 R8, P1, R17, R2, RZ ;  /* 0x0000000211087210 */ /* 0x000fca0007f3e0ff */
[----:B------:R-:W-:Y:S01]  /*5980*/  IMAD.X R9, R9, 0x1, R3, P1 ;  /* 0x0000000109097824 */ /* 0x000fe200008e0603 */
[----:B------:R-:W-:-:S04]  /*5990*/  ISETP.GT.AND P1, PT, R15, 0x39, PT ;  /* 0x000000390f00780c */ /* 0x000fc80003f24270 */
[----:B------:R-:W-:-:S13]  /*59a0*/  ISETP.GT.AND P5, PT, R16, RZ, P1 ;  /* 0x000000ff1000720c */ /* 0x000fda0000fa4270 */
[----:B------:R0:W-:Y:S01]  /*59b0*/  @P5 STG.E.U16 desc[UR12][R2.64+0x72], R85 ;  /* 0x0000725502005986 */ /* 0x0001e2000c10150c */
[----:B------:R-:W-:-:S03]  /*59c0*/  ISETP.GT.AND P5, PT, R15, RZ, PT ;  /* 0x000000ff0f00720c */ /* 0x000fc60003fa4270 */
[----:B------:R-:W-:Y:S01]  /*59d0*/  @P0 STG.E.U16 desc[UR12][R4.64+0x70], R86 ;  /* 0x0000705604000986 */ /* 0x000fe2000c10150c */
[----:B------:R-:W-:-:S13]  /*59e0*/  ISETP.GT.AND P0, PT, R16, 0x8, P1 ;  /* 0x000000081000780c */ /* 0x000fda0000f04270 */
[----:B------:R-:W-:Y:S01]  /*59f0*/  @P0 STG.E.U16 desc[UR12][R4.64+0x72], R87 ;  /* 0x0000725704000986 */ /* 0x000fe2000c10150c */
[C---:B------:R-:W-:Y:S02]  /*5a00*/  ISETP.GT.AND P0, PT, R16.reuse, 0x40, P5 ;  /* 0x000000401000780c */ /* 0x040fe40002f04270 */
[----:B------:R-:W-:-:S11]  /*5a10*/  ISETP.GT.AND P5, PT, R16, 0x48, P5 ;  /* 0x000000481000780c */ /* 0x000fd60002fa4270 */
[----:B------:R-:W-:Y:S01]  /*5a20*/  @P0 STG.E.U16 desc[UR12][R8.64], R24 ;  /* 0x0000001808000986 */ /* 0x000fe2000c10150c */
[C---:B------:R-:W-:Y:S02]  /*5a30*/  ISETP.GT.AND P0, PT, R16.reuse, 0x40, P6 ;  /* 0x000000401000780c */ /* 0x040fe40003704270 */
[----:B------:R-:W-:-:S11]  /*5a40*/  ISETP.GT.AND P6, PT, R16, 0x48, P6 ;  /* 0x000000481000780c */ /* 0x000fd600037c4270 */
[----:B0-----:R-:W-:Y:S02]  /*5a50*/  @P0 IMAD.MOV.U32 R2, RZ, RZ, R8 ;  /* 0x000000ffff020224 */ /* 0x001fe400078e0008 */
[----:B------:R-:W-:-:S05]  /*5a60*/  @P0 IMAD.MOV.U32 R3, RZ, RZ, R9 ;  /* 0x000000ffff030224 */ /* 0x000fca00078e0009 */
[----:B------:R0:W-:Y:S01]  /*5a70*/  @P0 STG.E.U16 desc[UR12][R2.64+0x2], R25 ;  /* 0x0000021902000986 */ /* 0x0001e2000c10150c */
[----:B------:R-:W-:-:S03]  /*5a80*/  ISETP.NE.AND P0, PT, R13, RZ, PT ;  /* 0x000000ff0d00720c */ /* 0x000fc60003f05270 */
[----:B------:R-:W-:Y:S01]  /*5a90*/  @P5 STG.E.U16 desc[UR12][R10.64], R26 ;  /* 0x0000001a0a005986 */ /* 0x000fe2000c10150c */
[----:B------:R-:W-:-:S03]  /*5aa0*/  ISETP.NE.AND P5, PT, R12, RZ, PT ;  /* 0x000000ff0c00720c */ /* 0x000fc60003fa5270 */
[----:B------:R-:W-:Y:S01]  /*5ab0*/  @P6 STG.E.U16 desc[UR12][R10.64+0x2], R27 ;  /* 0x0000021b0a006986 */ /* 0x000fe2000c10150c */
[----:B------:R-:W-:-:S04]  /*5ac0*/  ISETP.GT.AND P6, PT, R15, 0x8, PT ;  /* 0x000000080f00780c */ /* 0x000fc80003fc4270 */
[----:B------:R-:W-:-:S13]  /*5ad0*/  ISETP.GT.AND P6, PT, R16, 0x40, P6 ;  /* 0x000000401000780c */ /* 0x000fda00037c4270 */
[----:B0-----:R-:W-:Y:S02]  /*5ae0*/  @P6 IMAD.MOV.U32 R2, RZ, RZ, R8 ;  /* 0x000000ffff026224 */ /* 0x001fe400078e0008 */
[----:B------:R-:W-:-:S05]  /*5af0*/  @P6 IMAD.MOV.U32 R3, RZ, RZ, R9 ;  /* 0x000000ffff036224 */ /* 0x000fca00078e0009 */
[----:B------:R0:W-:Y:S01]  /*5b00*/  @P6 STG.E.U16 desc[UR12][R2.64+0x10], R28 ;  /* 0x0000101c02006986 */ /* 0x0001e2000c10150c */
[----:B------:R-:W-:-:S04]  /*5b10*/  ISETP.GT.AND P6, PT, R15, 0x9, PT ;  /* 0x000000090f00780c */ /* 0x000fc80003fc4270 */
[----:B------:R-:W-:-:S13]  /*5b20*/  ISETP.GT.AND P6, PT, R16, 0x40, P6 ;  /* 0x000000401000780c */ /* 0x000fda00037c4270 */
[----:B0-----:R-:W-:Y:S02]  /*5b30*/  @P6 IMAD.MOV.U32 R2, RZ, RZ, R8 ;  /* 0x000000ffff026224 */ /* 0x001fe400078e0008 */
[----:B------:R-:W-:-:S05]  /*5b40*/  @P6 IMAD.MOV.U32 R3, RZ, RZ, R9 ;  /* 0x000000ffff036224 */ /* 0x000fca00078e0009 */
[----:B------:R0:W-:Y:S01]  /*5b50*/  @P6 STG.E.U16 desc[UR12][R2.64+0x12], R29 ;  /* 0x0000121d02006986 */ /* 0x0001e2000c10150c */
[----:B------:R-:W-:-:S04]  /*5b60*/  ISETP.GT.AND P6, PT, R15, 0x8, PT ;  /* 0x000000080f00780c */ /* 0x000fc80003fc4270 */
[----:B------:R-:W-:-:S13]  /*5b70*/  ISETP.GT.AND P6, PT, R16, 0x48, P6 ;  /* 0x000000481000780c */ /* 0x000fda00037c4270 */
        /* <DEDUP_REMOVED lines=66> */
[C---:B------:R-:W-:Y:S02]  /*5fa0*/  ISETP.GT.AND P6, PT, R16.reuse, 0x40, P5 ;  /* 0x000000401000780c */ /* 0x040fe40002fc4270 */
[----:B------:R-:W-:-:S11]  /*5fb0*/  ISETP.GT.AND P5, PT, R16, 0x48, P5 ;  /* 0x000000481000780c */ /* 0x000fd60002fa4270 */
        /* <DEDUP_REMOVED lines=9> */
[----:B------:R-:W-:Y:S01]  /*6050*/  ISETP.GT.AND P4, PT, R16, 0x48, P4 ;  /* 0x000000481000780c */ /* 0x000fe20002784270 */
        /* <DEDUP_REMOVED lines=17> */
[----:B------:R0:W-:Y:S02]  /*6170*/  @P0 STG.E.U16 desc[UR12][R2.64+0x62], R49 ;  /* 0x0000623102000986 */ /* 0x0001e4000c10150c */
        /* <DEDUP_REMOVED lines=8> */
[----:B------:R0:W-:Y:S04]  /*6200*/  @P6 STG.E.U16 desc[UR12][R2.64+0x70], R52 ;  /* 0x0000703402006986 */ /* 0x0001e8000c10150c */
[----:B------:R1:W-:Y:S01]  /*6210*/  @P5 STG.E.U16 desc[UR12][R8.64+0x72], R53 ;  /* 0x0000723508005986 */ /* 0x0003e2000c10150c */
[----:B0-----:R-:W-:Y:S02]  /*6220*/  @P2 IMAD.MOV.U32 R2, RZ, RZ, R6 ;  /* 0x000000ffff022224 */ /* 0x001fe400078e0006 */
[----:B------:R-:W-:-:S05]  /*6230*/  @P2 IMAD.MOV.U32 R3, RZ, RZ, R7 ;  /* 0x000000ffff032224 */ /* 0x000fca00078e0007 */
[----:B------:R1:W-:Y:S01]  /*6240*/  @P2 STG.E.U16 desc[UR12][R2.64+0x70], R54 ;  /* 0x0000703602002986 */ /* 0x0003e2000c10150c */
[----:B------:R-:W-:Y:S05]  /*6250*/  @!P1 EXIT ;  /* 0x000000000000994d */ /* 0x000fea0003800000 */
[----:B------:R-:W-:-:S05]  /*6260*/  F2FP.F16.F32.PACK_AB R0, RZ, R0 ;  /* 0x00000000ff00723e */ /* 0x000fca00000000ff */
[----:B------:R-:W-:Y:S01]  /*6270*/  STG.E.U16 desc[UR12][R6.64+0x72], R0 ;  /* 0x0000720006007986 */ /* 0x000fe2000c10150c */
[----:B------:R-:W-:Y:S05]  /*6280*/  EXIT ;  /* 0x000000000000794d */ /* 0x000fea0003800000 */
.L_x_14:
[----:B------:R-:W-:-:S13]  /*6290*/  ISETP.NE.AND P0, PT, R8, RZ, PT ;  /* 0x000000ff0800720c */ /* 0x000fda0003f05270 */
[----:B------:R-:W-:Y:S05]  /*62a0*/  @P0 EXIT ;  /* 0x000000000000094d */ /* 0x000fea0003800000 */
[----:B------:R-:W-:-:S13]  /*62b0*/  ELECT P0, URZ, PT ;  /* 0x00000000003f782f */ /* 0x000fda0003800000 */
[----:B------:R-:W-:Y:S05]  /*62c0*/  @!P0 BRA `(.L_x_151) ;  /* 0x0000000400c48947 */ /* 0x000fea0003800000 */
[----:B------:R-:W-:-:S13]  /*62d0*/  ISETP.GE.AND P0, PT, R5, 0x1, PT ;  /* 0x000000010500780c */ /* 0x000fda0003f06270 */
[----:B------:R-:W-:Y:S05]  /*62e0*/  @!P0 BRA `(.L_x_151) ;  /* 0x0000000400bc8947 */ /* 0x000fea0003800000 */
[----:B------:R-:W0:Y:S01]  /*62f0*/  S2R R6, SR_CgaCtaId ;  /* 0x0000000000067919 */ /* 0x000e220000008800 */
[----:B------:R-:W-:Y:S01]  /*6300*/  IMAD.SHL.U32 R20, R11, 0x80, RZ ;  /* 0x000000800b147824 */ /* 0x000fe200078e00ff */
[----:B------:R-:W-:Y:S01]  /*6310*/  ULDC UR4, c[0x0][0x384] ;  /* 0x0000e10000047ab9 */ /* 0x000fe20000000800 */
[----:B------:R-:W-:Y:S01]  /*6320*/  LOP3.LUT P0, RZ, R10, 0x1f, RZ, 0xc0, !PT ;  /* 0x0000001f0aff7812 */ /* 0x000fe2000780c0ff */
[----:B------:R-:W-:Y:S01]  /*6330*/  ULDC UR5, c[0x0][0x388] ;  /* 0x0000e20000057ab9 */ /* 0x000fe20000000800 */
[C---:B------:R-:W-:Y:S01]  /*6340*/  ISETP.NE.AND P1, PT, R17.reuse, RZ, PT ;  /* 0x000000ff1100720c */ /* 0x040fe20003f25270 */
[----:B------:R-:W-:Y:S01]  /*6350*/  IMAD.MOV.U32 R8, RZ, RZ, 0x1 ;  /* 0x00000001ff087424 */ /* 0x000fe200078e00ff */
[----:B------:R-:W-:Y:S01]  /*6360*/  ISETP.NE.OR P0, PT, R17, RZ, !P0 ;  /* 0x000000ff1100720c */ /* 0x000fe20004705670 */
[----:B------:R-:W-:Y:S01]  /*6370*/  IMAD.MOV.U32 R9, RZ, RZ, RZ ;  /* 0x000000ffff097224 */ /* 0x000fe200078e00ff */
[----:B------:R-:W-:Y:S02]  /*6380*/  LOP3.LUT R21, R3, 0x2, RZ, 0xfc, !PT ;  /* 0x0000000203157812 */ /* 0x000fe400078efcff */
[----:B------:R-:W-:Y:S01]  /*6390*/  CS2R R10, SRZ ;  /* 0x00000000000a7805 */ /* 0x000fe2000001ff00 */
[----:B------:R-:W-:-:S02]  /*63a0*/  IMAD.MOV.U32 R12, RZ, RZ, RZ ;  /* 0x000000ffff0c7224 */ /* 0x000fc400078e00ff */
[----:B0----5:R-:W-:-:S05]  /*63b0*/  IMAD.SHL.U32 R0, R6, 0x20, RZ ;  /* 0x0000002006007824 */ /* 0x021fca00078e00ff */
[----:B------:R-:W-:Y:S01]  /*63c0*/  LOP3.LUT R2, R0, 0x20, RZ, 0xc0, !PT ;  /* 0x0000002000027812 */ /* 0x000fe200078ec0ff */
[----:B------:R-:W-:-:S04]  /*63d0*/  IMAD R0, R18, R19, RZ ;  /* 0x0000001312007224 */ /* 0x000fc800078e02ff */
[----:B------:R-:W-:Y:S02]  /*63e0*/  IMAD R4, R13, 0x40, R2 ;  /* 0x000000400d047824 */ /* 0x000fe400078e0202 */
[----:B------:R-:W-:Y:S02]  /*63f0*/  IMAD.SHL.U32 R2, R6, 0x400, RZ ;  /* 0x0000040006027824 */ /* 0x000fe400078e00ff */
[----:B------:R-:W-:-:S03]  /*6400*/  IMAD.HI.U32 R6, R20, UR4, RZ ;  /* 0x0000000414067c27 */ /* 0x000fc6000f8e00ff */
[----:B------:R-:W-:Y:S01]  /*6410*/  LOP3.LUT R2, R2, 0x400, RZ, 0xc0, !PT ;  /* 0x0000040002027812 */ /* 0x000fe200078ec0ff */
[----:B------:R-:W-:Y:S01]  /*6420*/  IMAD R0, R7, R0, 0x1 ;  /* 0x0000000107007424 */ /* 0x000fe200078e0200 */
[----:B------:R-:W-:-:S07]  /*6430*/  SHF.R.U32.HI R6, RZ, UR5, R6 ;  /* 0x00000005ff067c19 */ /* 0x000fce0008011606 */
.L_x_155:
[----:B----4-:R-:W0:Y:S01]  /*6440*/  S2R R14, SR_CgaCtaId ;  /* 0x00000000000e7919 */ /* 0x010e220000008800 */
[----:B------:R-:W-:-:S04]  /*6450*/  MOV R13, 0x400 ;  /* 0x00000400000d7802 */ /* 0x000fc80000000f00 */
[----:B0-----:R-:W-:Y:S02]  /*6460*/  LEA R22, R14, R13, 0x18 ;  /* 0x0000000d0e167211 */ /* 0x001fe400078ec0ff */
[----:B------:R-:W-:-:S03]  /*6470*/  SHF.L.U32 R13, R8, 0x1f, RZ ;  /* 0x0000001f080d7819 */ /* 0x000fc600000006ff */
[----:B------:R-:W-:-:S07]  /*6480*/  IMAD R14, R9, 0x8, R22 ;  /* 0x00000008090e7824 */ /* 0x000fce00078e0216 */
.L_x_152:
[----:B0-----:R0:W1:Y:S02]  /*6490*/  SYNCS.PHASECHK.TRANS64.TRYWAIT P2, [R14+URZ+0x36090], R13 ;  /* 0x0360900d0e0075a7 */ /* 0x001064000804017f */
[----:B-1----:R-:W-:Y:S05]  /*64a0*/  @!P2 NANOSLEEP.SYNCS 0x989680 ;  /* 0x009896800000a95d */ /* 0x002fea0003900000 */
[----:B------:R-:W1:Y:S02]  /*64b0*/  @!P2 SYNCS.PHASECHK.TRANS64 P2, [R14+URZ+0x36090], R13 ;  /* 0x0360900d0e00a5a7 */ /* 0x000e64000804007f */
[----:B-1----:R-:W-:Y:S05]  /*64c0*/  @!P2 BRA `(.L_x_152) ;  /* 0xfffffffc00f0a947 */ /* 0x002fea000383ffff */
[----:B0-----:R-:W0:Y:S02]  /*64d0*/  @!P1 LDC R13, c[0x0][0x500] ;  /* 0x00014000ff0d9b82 */ /* 0x001e240000000800 */
[----:B0-----:R0:W-:Y:S02]  /*64e0*/  @!P1 SYNCS.ARRIVE.TRANS64 RZ, [R14+URZ+0x36000], R13 ;  /* 0x0360000d0eff99a7 */ /* 0x0011e4000800003f */
[----:B0-----:R-:W-:-:S04]  /*64f0*/  PRMT R13, R21, 0x9910, RZ ;  /* 0x00009910150d7816 */ /* 0x001fc800000000ff */
[----:B------:R-:W-:-:S13]  /*6500*/  ISETP.NE.AND P2, PT, R13, 0x2, PT ;  /* 0x000000020d00780c */ /* 0x000fda0003f45270 */
[----:B------:R-:W-:Y:S05]  /*6510*/  @P2 BRA `(.L_x_153) ;  /* 0x0000000000042947 */ /* 0x000fea0003800000 */
[----:B------:R-:W-:Y:S01]  /*6520*/  BPT.TRAP 0x1 ;  /* 0x000000040000795c */ /* 0x000fe20000300000 */
.L_x_153:
[----:B------:R-:W-:Y:S05]  /*6530*/  @P0 BRA `(.L_x_154) ;  /* 0x0000000000040947 */ /* 0x000fea0003800000 */
[----:B------:R-:W-:Y:S01]  /*6540*/  BPT.TRAP 0x1 ;  /* 0x000000040000795c */ /* 0x000fe20000300000 */
.L_x_154:
[----:B---3--:R-:W0:Y:S01]  /*6550*/  LDC R15, c[0x0][0x380] ;  /* 0x0000e000ff0f7b82 */ /* 0x008e220000000800 */
[----:B------:R-:W-:Y:S01]  /*6560*/  R2UR UR4, R6 ;  /* 0x00000000060472ca */ /* 0x000fe200000e0000 */
[----:B------:R-:W-:Y:S01]  /*6570*/  IMAD R13, R9, 0x800, R2 ;  /* 0x00000800090d7824 */ /* 0x000fe200078e0202 */
[----:B------:R-:W-:Y:S01]  /*6580*/  R2UR UR5, R20 ;  /* 0x00000000140572ca */ /* 0x000fe200000e0000 */
[----:B------:R-:W-:Y:S01]  /*6590*/  ULDC UR20, c[0x0][0x38c] ;  /* 0x0000e30000147ab9 */ /* 0x000fe20000000800 */
[----:B------:R-:W-:Y:S01]  /*65a0*/  R2UR UR17, R14 ;  /* 0x000000000e1172ca */ /* 0x000fe200000e0000 */
[----:B------:R-:W-:Y:S01]  /*65b0*/  IMAD R13, R13, 0x2, R22 ;  /* 0x000000020d0d7824 */ /* 0x000fe200078e0216 */
[----:B------:R-:W-:Y:S01]  /*65c0*/  UISETP.NE.AND UP0, UPT, UR20, 0x1, UPT ;  /* 0x000000011400788c */ /* 0x000fe2000bf05270 */
[----:B------:R-:W1:Y:S01]  /*65d0*/  LDC.64 R16, c[0x0][0x3b8] ;  /* 0x0000ee00ff107b82 */ /* 0x000e620000000a00 */
[C---:B------:R-:W-:Y:S01]  /*65e0*/  VIADD R14, R12.reuse, 0x1 ;  /* 0x000000010c0e7836 */ /* 0x040fe20000000000 */
[----:B------:R-:W-:Y:S01]  /*65f0*/  R2UR UR18, R12 ;  /* 0x000000000c1272ca */ /* 0x000fe200000e0000 */
[----:B------:R-:W-:Y:S01]  /*6600*/  VIADD R0, R0, 0xffffffff ;  /* 0xffffffff00007836 */ /* 0x000fe20000000000 */
[----:B------:R-:W-:Y:S01]  /*6610*/  R2UR UR8, R13 ;  /* 0x000000000d0872ca */ /* 0x000fe200000e0000 */
[----:B------:R-:W-:Y:S01]  /*6620*/  ULDC.64 UR24, c[0x0][0x198] ;  /* 0x0000660000187ab9 */ /* 0x000fe20000000a00 */
[----:B------:R-:W-:Y:S01]  /*6630*/  R2UR UR9, R22 ;  /* 0x00000000160972ca */ /* 0x000fe200000e0000 */
[----:B------:R-:W-:Y:S01]  /*6640*/  ULDC.64 UR14, c[0x0][0x3b0] ;  /* 0x0000ec00000e7ab9 */ /* 0x000fe20000000a00 */
[----:B------:R-:W1:Y:S01]  /*6650*/  LDC.64 R18, c[0x0][0x3d8] ;  /* 0x0000f600ff127b82 */ /* 0x000e620000000a00 */
[----:B------:R-:W-:Y:S01]  /*6660*/  R2UR UR16, R9 ;  /* 0x00000000091072ca */ /* 0x000fe200000e0000 */
[----:B------:R-:W-:Y:S01]  /*6670*/  @UP0 ULDC.64 UR10, c[0x0][0x390] ;  /* 0x0000e400000a0ab9 */ /* 0x000fe20000000a00 */
[----:B------:R-:W-:Y:S01]  /*6680*/  R2UR UR12, R11 ;  /* 0x000000000b0c72ca */ /* 0x000fe200000e0000 */
[----:B------:R-:W-:Y:S01]  /*6690*/  ULDC.64 UR22, c[0x0][0x3d0] ;  /* 0x0000f40000167ab9 */ /* 0x000fe20000000a00 */
[----:B------:R-:W-:Y:S01]  /*66a0*/  R2UR UR13, R10 ;  /* 0x000000000a0d72ca */ /* 0x000fe200000e0000 */
[----:B------:R-:W-:Y:S01]  /*66b0*/  VIADD R9, R9, 0x1 ;  /* 0x0000000109097836 */ /* 0x000fe20000000000 */
[----:B------:R-:W-:Y:S01]  /*66c0*/  ISETP.GT.AND P5, PT, R0, 0x1, PT ;  /* 0x000000010000780c */ /* 0x000fe20003fa4270 */
[----:B------:R-:W-:Y:S01]  /*66d0*/  USHF.L.U32 UR18, UR18, 0x5, URZ ;  /* 0x0000000512127899 */ /* 0x000fe2000800063f */
[----:B0-----:R-:W-:Y:S01]  /*66e0*/  ISETP.NE.AND P2, PT, R15, 0x1, PT ;  /* 0x000000010f00780c */ /* 0x001fe20003f45270 */
[----:B------:R-:W-:Y:S01]  /*66f0*/  UIADD3 UR17, UR17, 0x36000, URZ ;  /* 0x0003600011117890 */ /* 0x000fe2000fffe03f */
[----:B------:R-:W-:Y:S01]  /*6700*/  ISETP.NE.AND P4, PT, R9, 0x12, PT ;  /* 0x000000120900780c */ /* 0x000fe20003f85270 */
[----:B------:R-:W-:-:S02]  /*6710*/  UIADD3 UR8, UR8, 0x24000, URZ ;  /* 0x0002400008087890 */ /* 0x000fc4000fffe03f */
[----:B------:R-:W-:Y:S01]  /*6720*/  ULEA UR16, UR16, UR9, 0xd ;  /* 0x0000000910107291 */ /* 0x000fe2000f8e683f */
[----:B------:R-:W-:Y:S01]  /*6730*/  SEL R9, R9, RZ, P4 ;  /* 0x000000ff09097207 */ /* 0x000fe20002000000 */
[----:B------:R-:W-:Y:S01]  /*6740*/  UMOV UR26, 0x30000 ;  /* 0x00030000001a7882 */ /* 0x000fe20000000000 */
[----:B------:R-:W-:Y:S01]  /*6750*/  UMOV UR28, 0x0 ;  /* 0x00000000001c7882 */ /* 0x000fe20000000000 */
[----:B------:R-:W-:Y:S01]  /*6760*/  UMOV UR29, 0x10000000 ;  /* 0x10000000001d7882 */ /* 0x000fe20000000000 */
[----:B------:R-:W-:-:S03]  /*6770*/  UMOV UR9, UR17 ;  /* 0x0000001100097c82 */ /* 0x000fc60008000000 */
[----:B------:R-:W-:Y:S01]  /*6780*/  @P2 IMAD.U32 R23, RZ, RZ, UR4 ;  /* 0x00000004ff172e24 */ /* 0x000fe2000f8e00ff */
[----:B------:R-:W-:Y:S01]  /*6790*/  UIADD3 UR4, UP1, UR24, 0xf0, URZ ;  /* 0x000000f018047890 */ /* 0x000fe2000ff3e03f */
[----:B-1----:R-:W-:Y:S01]  /*67a0*/  IMAD R13, R11, R16, R18 ;  /* 0x000000100b0d7224 */ /* 0x002fe200078e0212 */
[----:B------:R-:W-:Y:S01]  /*67b0*/  UIADD3 UR24, UP2, UR24, 0x1f0, URZ ;  /* 0x000001f018187890 */ /* 0x000fe2000ff5e03f */
[----:B------:R-:W0:Y:S01]  /*67c0*/  LDC R16, c[0x0][0x3c8] ;  /* 0x0000f200ff107b82 */ /* 0x000e220000000800 */
[----:B------:R-:W-:Y:S01]  /*67d0*/  @P2 R2UR UR5, R23 ;  /* 0x00000000170522ca */ /* 0x000fe200000e0000 */
[----:B------:R-:W-:Y:S01]  /*67e0*/  IMAD R12, R10, R17, R19 ;  /* 0x000000110a0c7224 */ /* 0x000fe200078e0213 */
[----:B------:R-:W-:-:S04]  /*67f0*/  ISETP.NE.AND P2, PT, R14, R7, PT ;  /* 0x000000070e00720c */ /* 0x000fc80003f45270 */
[----:B------:R-:W-:Y:S01]  /*6800*/  PRMT R12, R13, 0x40, R12 ;  /* 0x000000400d0c7816 */ /* 0x000fe2000000000c */
[----:B------:R-:W-:-:S06]  /*6810*/  VIADD R13, R11, 0x1 ;  /* 0x000000010b0d7836 */ /* 0x000fcc0000000000 */
[----:B------:R-:W-:Y:S02]  /*6820*/  UIADD3 UR6, -UR5, URZ, URZ ;  /* 0x0000003f05067290 */ /* 0x000fe4000fffe13f */
[----:B------:R-:W-:Y:S01]  /*6830*/  UMOV UR21, UR5 ;  /* 0x0000000500157c82 */ /* 0x000fe20008000000 */
[----:B------:R-:W-:Y:S01]  /*6840*/  @P2 IMAD.MOV R13, RZ, RZ, R11 ;  /* 0x000000ffff0d2224 */ /* 0x000fe200078e020b */
[----:B------:R-:W-:Y:S02]  /*6850*/  SEL R11, RZ, 0x1, P4 ;  /* 0x00000001ff0b7807 */ /* 0x000fe40002000000 */
[----:B------:R-:W-:Y:S01]  /*6860*/  IMAD R15, R15, UR6, R20 ;  /* 0x000000060f0f7c24 */ /* 0x000fe2000f8e0214 */
[----:B------:R-:W-:Y:S01]  /*6870*/  UIMAD.WIDE.U32 UR6, UR5, UR10, URZ ;  /* 0x0000000a050672a5 */ /* 0x000fe2000f8e003f */
[----:B------:R-:W-:Y:S02]  /*6880*/  LOP3.LUT R8, R8, R11, RZ, 0x3c, !PT ;  /* 0x0000000b08087212 */ /* 0x000fe400078e3cff */
[----:B0-----:R-:W-:Y:S01]  /*6890*/  ISETP.NE.AND P3, PT, R13, R16, PT ;  /* 0x000000100d00720c */ /* 0x001fe20003f65270 */
[----:B------:R-:W-:Y:S01]  /*68a0*/  @UP0 USHF.R.U32.HI UR21, URZ, UR11, UR7 ;  /* 0x0000000b3f150299 */ /* 0x000fe20008011607 */
[----:B------:R-:W-:Y:S01]  /*68b0*/  R2UR UR19, R15 ;  /* 0x000000000f1372ca */ /* 0x000fe200000e0000 */
[----:B------:R-:W-:Y:S01]  /*68c0*/  UMOV UR10, UR18 ;  /* 0x00000012000a7c82 */ /* 0x000fe20008000000 */
[----:B------:R-:W-:Y:S01]  /*68d0*/  R2UR UR7, R12 ;  /* 0x000000000c0772ca */ /* 0x000fe200000e0000 */
[----:B------:R-:W-:Y:S01]  /*68e0*/  UIADD3 UR6, -UR21, URZ, URZ ;  /* 0x0000003f15067290 */ /* 0x000fe2000fffe13f */
[----:B------:R-:W-:Y:S01]  /*68f0*/  R2UR UR11, R4 ;  /* 0x00000000040b72ca */ /* 0x000fe200000e0000 */
[----:B------:R-:W-:Y:S01]  /*6900*/  VIADD R15, R10, 0x1 ;  /* 0x000000010a0f7836 */ /* 0x000fe20000000000 */
[----:B------:R-:W-:Y:S01]  /*6910*/  SEL R12, R14, RZ, P2 ;  /* 0x000000ff0e0c7207 */ /* 0x000fe20001000000 */
[----:B------:R-:W-:Y:S01]  /*6920*/  UIMAD UR20, UR20, UR6, UR5 ;  /* 0x00000006141472a4 */ /* 0x000fe2000f8e0205 */
[----:B------:R-:W-:Y:S01]  /*6930*/  SEL R11, R13, RZ, P3 ;  /* 0x000000ff0d0b7207 */ /* 0x000fe20001800000 */
[----:B------:R-:W-:-:S02]  /*6940*/  UIADD3.X UR5, URZ, UR25, URZ, UP1, !UPT ;  /* 0x000000193f057290 */ /* 0x000fc40008ffe43f */
[----:B------:R-:W-:Y:S01]  /*6950*/  UIMAD UR20, UR20, UR15, UR23 ;  /* 0x0000000f141472a4 */ /* 0x000fe2000f8e0217 */
[----:B------:R-:W-:Y:S01]  /*6960*/  @P3 IMAD.MOV R15, RZ, RZ, R10 ;  /* 0x000000ffff0f3224 */ /* 0x000fe200078e020a */
[----:B------:R-:W-:Y:S02]  /*6970*/  UIMAD UR19, UR19, UR14, UR22 ;  /* 0x0000000e131372a4 */ /* 0x000fe4000f8e0216 */
[----:B------:R-:W-:Y:S01]  /*6980*/  UPRMT UR6, UR7, 0x5410, URZ ;  /* 0x0000541007067896 */ /* 0x000fe2000800003f */
[----:B------:R-:W-:Y:S01]  /*6990*/  IMAD.MOV.U32 R10, RZ, RZ, R15 ;  /* 0x000000ffff0a7224 */ /* 0x000fe200078e000f */
[----:B------:R-:W-:-:S07]  /*69a0*/  UIADD3.X UR25, URZ, UR25, URZ, UP2, !UPT ;  /* 0x000000193f197290 */ /* 0x000fce00097fe43f */
[----:B------:R0:W-:Y:S02]  /*69b0*/  UTMALDG.4D.IM2COL [UR16], [UR4], UR6 ;  /* 0x00000010040073b4 */ /* 0x0001e40008058006 */
[----:B------:R0:W-:Y:S02]  /*69c0*/  UTMALDG.4D.MULTICAST [UR8], [UR24], UR26, desc[UR28] ;  /* 0x00001c08180073b4 */ /* 0x0001e4000801981a */
[----:B0-----:R-:W-:Y:S05]  /*69d0*/  @P5 BRA `(.L_x_155) ;  /* 0xfffffff800985947 */ /* 0x001fea000383ffff */
.L_x_151:
[----:B------:R-:W-:Y:S01]  /*69e0*/  ISETP.GE.U32.AND P2, PT, R5, 0x12, PT ;  /* 0x000000120500780c */ /* 0x000fe20003f46070 */
[----:B------:R-:W-:Y:S05]  /*69f0*/  WARPSYNC.ALL ;  /* 0x0000000000007948 */ /* 0x000fea0003800000 */
[----:B------:R-:W-:-:S07]  /*6a00*/  ELECT P1, URZ, PT ;  /* 0x00000000003f782f */ /* 0x000fce0003820000 */
[----:B------:R-:W-:-:S05]  /*6a10*/  @P2 IMAD.WIDE.U32 R6, R5, 0x38e38e39, RZ ;  /* 0x38e38e3905062825 */ /* 0x000fca00078e00ff */
[----:B-----5:R-:W-:-:S04]  /*6a20*/  @P2 SHF.R.U32.HI R0, RZ, 0x2, R7 ;  /* 0x00000002ff002819 */ /* 0x020fc80000011607 */
[----:B------:R-:W-:-:S04]  /*6a30*/  @P2 LOP3.LUT R0, R0, 0x1, RZ, 0xc0, !PT ;  /* 0x0000000100002812 */ /* 0x000fc800078ec0ff */
[----:B------:R-:W-:Y:S01]  /*6a40*/  @P2 ISETP.NE.U32.AND P0, PT, R0, 0x1, PT ;  /* 0x000000010000280c */ /* 0x000fe20003f05070 */
[----:B------:R-:W-:-:S12]  /*6a50*/  @!P1 EXIT ;  /* 0x000000000000994d */ /* 0x000fd80003800000 */
[----:B------:R-:W-:Y:S01]  /*6a60*/  LOP3.LUT R3, R3, 0x2, RZ, 0xfc, !PT ;  /* 0x0000000203037812 */ /* 0x000fe200078efcff */
[----:B------:R-:W-:Y:S01]  /*6a70*/  IMAD.MOV.U32 R4, RZ, RZ, 0x1 ;  /* 0x00000001ff047424 */ /* 0x000fe200078e00ff */
[----:B------:R-:W-:Y:S02]  /*6a80*/  @P2 ISETP.NE.U32.AND.EX P0, PT, RZ, RZ, PT, P0 ;  /* 0x000000ffff00220c */ /* 0x000fe40003f05100 */
[----:B------:R-:W-:Y:S02]  /*6a90*/  ISETP.NE.AND P1, PT, R3, 0x3, PT ;  /* 0x000000030300780c */ /* 0x000fe40003f25270 */
[----:B------:R-:W-:-:S11]  /*6aa0*/  @P2 SEL R4, RZ, 0x1, !P0 ;  /* 0x00000001ff042807 */ /* 0x000fd60004000000 */
[----:B------:R-:W-:Y:S05]  /*6ab0*/  @!P1 BRA `(.L_x_156) ;  /* 0x0000000000049947 */ /* 0x000fea0003800000 */
[----:B------:R-:W-:Y:S01]  /*6ac0*/  BPT.TRAP 0x1 ;  /* 0x000000040000795c */ /* 0x000fe20000300000 */
.L_x_156:
[----:B------:R-:W0:Y:S01]  /*6ad0*/  S2R R7, SR_CgaCtaId ;  /* 0x0000000000077919 */ /* 0x000e220000008800 */
[----:B------:R-:W-:Y:S01]  /*6ae0*/  IMAD.WIDE.U32 R2, R5, 0x38e38e39, RZ ;  /* 0x38e38e3905027825 */ /* 0x000fe200078e00ff */
[----:B------:R-:W-:-:S04]  /*6af0*/  MOV R0, 0x400 ;  /* 0x0000040000007802 */ /* 0x000fc80000000f00 */
[----:B------:R-:W-:Y:S02]  /*6b00*/  SHF.R.U32.HI R2, RZ, 0x2, R3 ;  /* 0x00000002ff027819 */ /* 0x000fe40000011603 */
[----:B------:R-:W-:-:S03]  /*6b10*/  SHF.L.U32 R3, R4, 0x1f, RZ ;  /* 0x0000001f04037819 */ /* 0x000fc600000006ff */
[----:B------:R-:W-:Y:S01]  /*6b20*/  IMAD R5, R2, -0x12, R5 ;  /* 0xffffffee02057824 */ /* 0x000fe200078e0205 */
[----:B0-----:R-:W-:-:S05]  /*6b30*/  LEA R0, R7, R0, 0x18 ;  /* 0x0000000007007211 */ /* 0x001fca00078ec0ff */
[----:B------:R-:W-:-:S04]  /*6b40*/  VIADD R0, R0, 0x36090 ;  /* 0x0003609000007836 */ /* 0x000fc80000000000 */
[----:B------:R-:W-:-:S07]  /*6b50*/  IMAD R2, R5, 0x8, R0 ;  /* 0x0000000805027824 */ /* 0x000fce00078e0200 */
.L_x_157:
[----:B0-----:R0:W1:Y:S02]  /*6b60*/  SYNCS.PHASECHK.TRANS64.TRYWAIT P0, [R2+URZ], R3 ;  /* 0x00000003020075a7 */ /* 0x001064000800017f */
[----:B-1----:R-:W-:Y:S05]  /*6b70*/  @!P0 NANOSLEEP.SYNCS 0x989680 ;  /* 0x009896800000895d */ /* 0x002fea0003900000 */
[----:B------:R-:W1:Y:S02]  /*6b80*/  @!P0 SYNCS.PHASECHK.TRANS64 P0, [R2+URZ], R3 ;  /* 0x00000003020085a7 */ /* 0x000e64000800007f */
[----:B-1----:R-:W-:Y:S05]  /*6b90*/  @!P0 BRA `(.L_x_157) ;  /* 0xfffffffc00f08947 */ /* 0x002fea000383ffff */
[----:B------:R-:W-:-:S05]  /*6ba0*/  VIADD R5, R5, 0x1 ;  /* 0x0000000105057836 */ /* 0x000fca0000000000 */
[----:B------:R-:W-:-:S04]  /*6bb0*/  ISETP.NE.AND P0, PT, R5, 0x12, PT ;  /* 0x000000120500780c */ /* 0x000fc80003f05270 */
[----:B0-----:R-:W-:Y:S02]  /*6bc0*/  SEL R3, RZ, 0x1, P0 ;  /* 0x00000001ff037807 */ /* 0x001fe40000000000 */
[----:B------:R-:W-:Y:S02]  /*6bd0*/  SEL R5, R5, RZ, P0 ;  /* 0x000000ff05057207 */ /* 0x000fe40000000000 */
[----:B------:R-:W-:-:S03]  /*6be0*/  LOP3.LUT R7, R4, R3, RZ, 0x3c, !PT ;  /* 0x0000000304077212 */ /* 0x000fc600078e3cff */
[----:B------:R-:W-:Y:S01]  /*6bf0*/  IMAD R2, R5, 0x8, R0 ;  /* 0x0000000805027824 */ /* 0x000fe200078e0200 */
[----:B------:R-:W-:-:S07]  /*6c00*/  SHF.L.U32 R3, R7, 0x1f, RZ ;  /* 0x0000001f07037819 */ /* 0x000fce00000006ff */
.L_x_158:
        /* <DEDUP_REMOVED lines=11> */
.L_x_159:
        /* <DEDUP_REMOVED lines=11> */
.L_x_160:
        /* <DEDUP_REMOVED lines=11> */
.L_x_161:
        /* <DEDUP_REMOVED lines=11> */
.L_x_162:
        /* <DEDUP_REMOVED lines=11> */
.L_x_163:
        /* <DEDUP_REMOVED lines=11> */
.L_x_164:
        /* <DEDUP_REMOVED lines=11> */
.L_x_165:
        /* <DEDUP_REMOVED lines=11> */
.L_x_166:
        /* <DEDUP_REMOVED lines=11> */
.L_x_167:
        /* <DEDUP_REMOVED lines=11> */
.L_x_168:
        /* <DEDUP_REMOVED lines=11> */
.L_x_169:
        /* <DEDUP_REMOVED lines=11> */
.L_x_170:
        /* <DEDUP_REMOVED lines=11> */
.L_x_171:
        /* <DEDUP_REMOVED lines=11> */
.L_x_172:
        /* <DEDUP_REMOVED lines=11> */
.L_x_173:
        /* <DEDUP_REMOVED lines=11> */
.L_x_174:
[----:B0-----:R0:W1:Y:S02]  /*7710*/  SYNCS.PHASECHK.TRANS64.TRYWAIT P0, [R5+URZ], R0 ;  /* 0x00000000050075a7 */ /* 0x001064000800017f */
[----:B-1----:R-:W-:Y:S05]  /*7720*/  @!P0 NANOSLEEP.SYNCS 0x989680 ;  /* 0x009896800000895d */ /* 0x002fea0003900000 */
[----:B------:R-:W1:Y:S02]  /*7730*/  @!P0 SYNCS.PHASECHK.TRANS64 P0, [R5+URZ], R0 ;  /* 0x00000000050085a7 */ /* 0x000e64000800007f */
[----:B-1----:R-:W-:Y:S05]  /*7740*/  @P0 EXIT ;  /* 0x000000000000094d */ /* 0x002fea0003800000 */
[----:B------:R-:W-:Y:S05]  /*7750*/  BRA `(.L_x_174) ;  /* 0xfffffffc00ec7947 */ /* 0x000fea000383ffff */
.L_x_175:
[----:B------:R-:W-:-:S00]  /*7760*/  BRA `(.L_x_175) ;  /* 0xfffffffc00fc7947 */ /* 0x000fc0000383ffff */
[----:B------:R-:W-:-:S00]  /*7770*/  NOP ;  /* 0x0000000000007918 */ /* 0x000fc00000000000 */
        /* <DEDUP_REMOVED lines=8> */
.L_x_176:


//--------------------- .nv.shared._ZN7cutlass13device_kernelINS_4conv6kernel13ConvUniversalINS1_16ConvProblemShapeILNS1_8OperatorE0ELi2EEENS1_10collective14CollectiveConvINS1_46MainloopSm90TmaGmmaWarpSpecializedImplicitGemmILS5_0ELi18ELi2EN4cute5tupleIJNSA_1CILi2EEENSC_ILi1EEESE_EEENS1_36KernelImplicitTmaWarpSpecializedSm90ELi1EEENSB_IJNSC_ILi128EEENSC_ILi64EEENSB_IJNSC_ILi32EEEEEEEEENS_6half_tESN_NSA_8TiledMMAINSA_8MMA_AtomIJNSA_4SM904GMMA25MMA_64x64x16_F32F16F16_SSILNSR_5MajorE0ELST_0ELNSR_7ScaleInE1ELSU_1EEEEEENSA_6LayoutINSB_IJSE_SE_SE_EEENSB_IJNSC_ILi0EEESZ_SZ_EEEEENSB_IJNSA_10UnderscoreES12_S12_EEEEENS7_6detail26Sm90ImplicitGemmTileTraitsINSA_20SM90_TMA_LOAD_IM2COLENSA_14ComposedLayoutINSA_7SwizzleILi2ELi4ELi3EEENSA_18smem_ptr_flag_bitsILi16EEENSX_INSB_IJNSB_IJNSC_ILi8EEENSC_ILi16EEEEEENSB_IJSK_SE_EEENSB_IJSE_NSC_ILi18EEEEEEEEENSB_IJNSB_IJSK_NSC_ILi256EEEEEENSB_IJSE_SZ_EEENSB_IJSZ_NSC_ILi4096EEEEEEEEEEEEEvEENS16_INSA_23SM90_TMA_LOAD_MULTICASTENS18_IS1A_S1C_NSX_INSB_IJNSB_IJS1D_S1D_EEES1G_S1I_EEENSB_IJS1L_S1M_NSB_IJSZ_NSC_ILi2048EEEEEEEEEEEEEvEEEENS_8epilogue10collective6detail29Sm90TmaWarpSpecializedAdapterINS24_15DefaultEpilogueISN_NSB_IJNSB_IJlllEEESE_SZ_EEES29_NS23_6thread17LinearCombinationISN_Li1EffLNS2A_9ScaleType4KindE0ELNS_15FloatRoundStyleE2ESN_EENS_4gemm15EpilogueDefaultEEEEEvvEEEEvNT_6ParamsE --------------------------
	.section	.nv.shared._ZN7cutlass13device_kernelINS_4conv6kernel13ConvUniversalINS1_16ConvProblemShapeILNS1_8OperatorE0ELi2EEENS1_10collective14CollectiveConvINS1_46MainloopSm90TmaGmmaWarpSpecializedImplicitGemmILS5_0ELi18ELi2EN4cute5tupleIJNSA_1CILi2EEENSC_ILi1EEESE_EEENS1_36KernelImplicitTmaWarpSpecializedSm90ELi1EEENSB_IJNSC_ILi128EEENSC_ILi64EEENSB_IJNSC_ILi32EEEEEEEEENS_6half_tESN_NSA_8TiledMMAINSA_8MMA_AtomIJNSA_4SM904GMMA25MMA_64x64x16_F32F16F16_SSILNSR_5MajorE0ELST_0ELNSR_7ScaleInE1ELSU_1EEEEEENSA_6LayoutINSB_IJSE_SE_SE_EEENSB_IJNSC_ILi0EEESZ_SZ_EEEEENSB_IJNSA_10UnderscoreES12_S12_EEEEENS7_6detail26Sm90ImplicitGemmTileTraitsINSA_20SM90_TMA_LOAD_IM2COLENSA_14ComposedLayoutINSA_7SwizzleILi2ELi4ELi3EEENSA_18smem_ptr_flag_bitsILi16EEENSX_INSB_IJNSB_IJNSC_ILi8EEENSC_ILi16EEEEEENSB_IJSK_SE_EEENSB_IJSE_NSC_ILi18EEEEEEEEENSB_IJNSB_IJSK_NSC_ILi256EEEEEENSB_IJSE_SZ_EEENSB_IJSZ_NSC_ILi4096EEEEEEEEEEEEEvEENS16_INSA_23SM90_TMA_LOAD_MULTICASTENS18_IS1A_S1C_NSX_INSB_IJNSB_IJS1D_S1D_EEES1G_S1I_EEENSB_IJS1L_S1M_NSB_IJSZ_NSC_ILi2048EEEEEEEEEEEEEvEEEENS_8epilogue10collective6detail29Sm90TmaWarpSpecializedAdapterINS24_15DefaultEpilogueISN_NSB_IJNSB_IJlllEEESE_SZ_EEES29_NS23_6thread17LinearCombinationISN_Li1EffLNS2A_9ScaleType4KindE0ELNS_15FloatRoundStyleE2ESN_EENS_4gemm15EpilogueDefaultEEEEEvvEEEEvNT_6ParamsE,"aw",@nobits
	.sectionflags	@""
	.align	16
	.zero		1024


//--------------------- .nv.shared.reserved.0     --------------------------
	.section	.nv.shared.reserved.0,"aw",@nobits
	.weak		__nv_reservedSMEM_offset_0_alias
	.size		__nv_reservedSMEM_offset_0_alias, 0, 0
	.other		__nv_reservedSMEM_offset_0_alias,@"STO_CUDA_RESERVED_SHARED STV_DEFAULT"
__nv_reservedSMEM_offset_0_alias:
	.zero		0


//--------------------- .nv.global                --------------------------
	.section	.nv.global,"aw",@nobits
.nv.global:
	.type		_ZN39_INTERNAL_d438d902_4_k_cu_121acab6_27144cute1_E,@object
	.size		_ZN39_INTERNAL_d438d902_4_k_cu_121acab6_27144cute1_E,(_ZN39_INTERNAL_d438d902_4_k_cu_121acab6_27144cuda3std3__45__cpo6cbeginE - _ZN39_INTERNAL_d438d902_4_k_cu_121acab6_27144cute1_E)
_ZN39_INTERNAL_d438d902_4_k_cu_121acab6_27144cute1_E:
	.zero		1
	.type		_ZN39_INTERNAL_d438d902_4_k_cu_121acab6_27144cuda3std3__45__cpo6cbeginE,@object
	.size		_ZN39_INTERNAL_d438d902_4_k_cu_121acab6_27144cuda3std3__45__cpo6cbeginE,(_ZN39_INTERNAL_d438d902_4_k_cu_121acab6_27144cuda3std3__48in_placeE - _ZN39_INTERNAL_d438d902_4_k_cu_121acab6_27144cuda3std3__45__cpo6cbeginE)
_ZN39_INTERNAL_d438d902_4_k_cu_121acab6_27144cuda3std3__45__cpo6cbeginE:
	.zero		1
	.type		_ZN39_INTERNAL_d438d902_4_k_cu_121acab6_27144cuda3std3__48in_placeE,@object
	.size		_ZN39_INTERNAL_d438d902_4_k_cu_121acab6_27144cuda3std3__48in_placeE,(_ZN39_INTERNAL_d438d902_4_k_cu_121acab6_27144cuda3std6ranges3__45__cpo9iter_moveE - _ZN39_INTERNAL_d438d902_4_k_cu_121acab6_27144cuda3std3__48in_placeE)
_ZN39_INTERNAL_d438d902_4_k_cu_121acab6_27144cuda3std3__48in_placeE:
	.zero		1
	.type		_ZN39_INTERNAL_d438d902_4_k_cu_121acab6_27144cuda3std6ranges3__45__cpo9iter_moveE,@object
	.size		_ZN39_INTERNAL_d438d902_4_k_cu_121acab6_27144cuda3std6ranges3__45__cpo9iter_moveE,(_ZN39_INTERNAL_d438d902_4_k_cu_121acab6_27144cuda3std3__45__cpo5beginE - _ZN39_INTERNAL_d438d902_4_k_cu_121acab6_27144cuda3std6ranges3__45__cpo9iter_moveE)
_ZN39_INTERNAL_d438d902_4_k_cu_121acab6_27144cuda3std6ranges3__45__cpo9iter_moveE:
	.zero		1
	.type		_ZN39_INTERNAL_d438d902_4_k_cu_121acab6_27144cuda3std3__45__cpo5beginE,@object
	.size		_ZN39_INTERNAL_d438d902_4_k_cu_121acab6_27144cuda3std3__45__cpo5beginE,(_ZN39_INTERNAL_d438d902_4_k_cu_121acab6_27144cuda3std3__441_GLOBAL__N__d438d902_4_k_cu_121acab6_27146ignoreE - _ZN39_INTERNAL_d438d902_4_k_cu_121acab6_27144cuda3std3__45__cpo5beginE)
_ZN39_INTERNAL_d438d902_4_k_cu_121acab6_27144cuda3std3__45__cpo5beginE:
	.zero		1
	.type		_ZN39_INTERNAL_d438d902_4_k_cu_121acab6_27144cuda3std3__441_GLOBAL__N__d438d902_4_k_cu_121acab6_27146ignoreE,@object
	.size		_ZN39_INTERNAL_d438d902_4_k_cu_121acab6_27144cuda3std3__441_GLOBAL__N__d438d902_4_k_cu_121acab6_27146ignoreE,(_ZN39_INTERNAL_d438d902_4_k_cu_121acab6_27144cute7productE - _ZN39_INTERNAL_d438d902_4_k_cu_121acab6_27144cuda3std3__441_GLOBAL__N__d438d902_4_k_cu_121acab6_27146ignoreE)
_ZN39_INTERNAL_d438d902_4_k_cu_121acab6_27144cuda3std3__441_GLOBAL__N__d438d902_4_k_cu_121acab6_27146ignoreE:
	.zero		1
	.type		_ZN39_INTERNAL_d438d902_4_k_cu_121acab6_27144cute7productE,@object
	.size		_ZN39_INTERNAL_d438d902_4_k_cu_121acab6_27144cute7productE,(_ZN39_INTERNAL_d438d902_4_k_cu_121acab6_27144cuda3std3__45__cpo3endE - _ZN39_INTERNAL_d438d902_4_k_cu_121acab6_27144cute7productE)
_ZN39_INTERNAL_d438d902_4_k_cu_121acab6_27144cute7productE:
	.zero		1
	.type		_ZN39_INTERNAL_d438d902_4_k_cu_121acab6_27144cuda3std3__45__cpo3endE,@object
	.size		_ZN39_INTERNAL_d438d902_4_k_cu_121acab6_27144cuda3std3__45__cpo3endE,(_ZN39_INTERNAL_d438d902_4_k_cu_121acab6_27144cuda3std3__419piecewise_constructE - _ZN39_INTERNAL_d438d902_4_k_cu_121acab6_27144cuda3std3__45__cpo3endE)
_ZN39_INTERNAL_d438d902_4_k_cu_121acab6_27144cuda3std3__45__cpo3endE:
	.zero		1
	.type		_ZN39_INTERNAL_d438d902_4_k_cu_121acab6_27144cuda3std3__419piecewise_constructE,@object
	.size		_ZN39_INTERNAL_d438d902_4_k_cu_121acab6_27144cuda3std3__419piecewise_constructE,(_ZN39_INTERNAL_d438d902_4_k_cu_121acab6_27144cuda3std3__45__cpo4cendE - _ZN39_INTERNAL_d438d902_4_k_cu_121acab6_27144cuda3std3__419piecewise_constructE)
_ZN39_INTERNAL_d438d902_4_k_cu_121acab6_27144cuda3std3__419piecewise_constructE:
	.zero		1
	.type		_ZN39_INTERNAL_d438d902_4_k_cu_121acab6_27144cuda3std3__45__cpo4cendE,@object
	.size		_ZN39_INTERNAL_d438d902_4_k_cu_121acab6_27144cuda3std3__45__cpo4cendE,(_ZN39_INTERNAL_d438d902_4_k_cu_121acab6_27144cuda3std6ranges3__45__cpo4swapE - _ZN39_INTERNAL_d438d902_4_k_cu_121acab6_27144cuda3std3__45__cpo4cendE)
_ZN39_INTERNAL_d438d902_4_k_cu_121acab6_27144cuda3std3__45__cpo4cendE:
	.zero		1
	.type		_ZN39_INTERNAL_d438d902_4_k_cu_121acab6_27144cuda3std6ranges3__45__cpo4swapE,@object
	.size		_ZN39_INTERNAL_d438d902_4_k_cu_121acab6_27144cuda3std6ranges3__45__cpo4swapE,(.L_7 - _ZN39_INTERNAL_d438d902_4_k_cu_121acab6_27144cuda3std6ranges3__45__cpo4swapE)
_ZN39_INTERNAL_d438d902_4_k_cu_121acab6_27144cuda3std6ranges3__45__cpo4swapE:
	.zero		1
.L_7:


//--------------------- .nv.constant0._ZN7cutlass13device_kernelINS_4conv6kernel13ConvUniversalINS1_16ConvProblemShapeILNS1_8OperatorE0ELi2EEENS1_10collective14CollectiveConvINS1_46MainloopSm90TmaGmmaWarpSpecializedImplicitGemmILS5_0ELi18ELi2EN4cute5tupleIJNSA_1CILi2EEENSC_ILi1EEESE_EEENS1_36KernelImplicitTmaWarpSpecializedSm90ELi1EEENSB_IJNSC_ILi128EEENSC_ILi64EEENSB_IJNSC_ILi32EEEEEEEEENS_6half_tESN_NSA_8TiledMMAINSA_8MMA_AtomIJNSA_4SM904GMMA25MMA_64x64x16_F32F16F16_SSILNSR_5MajorE0ELST_0ELNSR_7ScaleInE1ELSU_1EEEEEENSA_6LayoutINSB_IJSE_SE_SE_EEENSB_IJNSC_ILi0EEESZ_SZ_EEEEENSB_IJNSA_10UnderscoreES12_S12_EEEEENS7_6detail26Sm90ImplicitGemmTileTraitsINSA_20SM90_TMA_LOAD_IM2COLENSA_14ComposedLayoutINSA_7SwizzleILi2ELi4ELi3EEENSA_18smem_ptr_flag_bitsILi16EEENSX_INSB_IJNSB_IJNSC_ILi8EEENSC_ILi16EEEEEENSB_IJSK_SE_EEENSB_IJSE_NSC_ILi18EEEEEEEEENSB_IJNSB_IJSK_NSC_ILi256EEEEEENSB_IJSE_SZ_EEENSB_IJSZ_NSC_ILi4096EEEEEEEEEEEEEvEENS16_INSA_23SM90_TMA_LOAD_MULTICASTENS18_IS1A_S1C_NSX_INSB_IJNSB_IJS1D_S1D_EEES1G_S1I_EEENSB_IJS1L_S1M_NSB_IJSZ_NSC_ILi2048EEEEEEEEEEEEEvEEEENS_8epilogue10collective6detail29Sm90TmaWarpSpecializedAdapterINS24_15DefaultEpilogueISN_NSB_IJNSB_IJlllEEESE_SZ_EEES29_NS23_6thread17LinearCombinationISN_Li1EffLNS2A_9ScaleType4KindE0ELNS_15FloatRoundStyleE2ESN_EENS_4gemm15EpilogueDefaultEEEEEvvEEEEvNT_6ParamsE --------------------------
	.section	.nv.constant0._ZN7cutlass13device_kernelINS_4conv6kernel13ConvUniversalINS1_16ConvProblemShapeILNS1_8OperatorE0ELi2EEENS1_10collective14CollectiveConvINS1_46MainloopSm90TmaGmmaWarpSpecializedImplicitGemmILS5_0ELi18ELi2EN4cute5tupleIJNSA_1CILi2EEENSC_ILi1EEESE_EEENS1_36KernelImplicitTmaWarpSpecializedSm90ELi1EEENSB_IJNSC_ILi128EEENSC_ILi64EEENSB_IJNSC_ILi32EEEEEEEEENS_6half_tESN_NSA_8TiledMMAINSA_8MMA_AtomIJNSA_4SM904GMMA25MMA_64x64x16_F32F16F16_SSILNSR_5MajorE0ELST_0ELNSR_7ScaleInE1ELSU_1EEEEEENSA_6LayoutINSB_IJSE_SE_SE_EEENSB_IJNSC_ILi0EEESZ_SZ_EEEEENSB_IJNSA_10UnderscoreES12_S12_EEEEENS7_6detail26Sm90ImplicitGemmTileTraitsINSA_20SM90_TMA_LOAD_IM2COLENSA_14ComposedLayoutINSA_7SwizzleILi2ELi4ELi3EEENSA_18smem_ptr_flag_bitsILi16EEENSX_INSB_IJNSB_IJNSC_ILi8EEENSC_ILi16EEEEEENSB_IJSK_SE_EEENSB_IJSE_NSC_ILi18EEEEEEEEENSB_IJNSB_IJSK_NSC_ILi256EEEEEENSB_IJSE_SZ_EEENSB_IJSZ_NSC_ILi4096EEEEEEEEEEEEEvEENS16_INSA_23SM90_TMA_LOAD_MULTICASTENS18_IS1A_S1C_NSX_INSB_IJNSB_IJS1D_S1D_EEES1G_S1I_EEENSB_IJS1L_S1M_NSB_IJSZ_NSC_ILi2048EEEEEEEEEEEEEvEEEENS_8epilogue10collective6detail29Sm90TmaWarpSpecializedAdapterINS24_15DefaultEpilogueISN_NSB_IJNSB_IJlllEEESE_SZ_EEES29_NS23_6thread17LinearCombinationISN_Li1EffLNS2A_9ScaleType4KindE0ELNS_15FloatRoundStyleE2ESN_EENS_4gemm15EpilogueDefaultEEEEEvvEEEEvNT_6ParamsE,"a",@progbits
	.sectionflags	@""
	.align	4
.nv.constant0._ZN7cutlass13device_kernelINS_4conv6kernel13ConvUniversalINS1_16ConvProblemShapeILNS1_8OperatorE0ELi2EEENS1_10collective14CollectiveConvINS1_46MainloopSm90TmaGmmaWarpSpecializedImplicitGemmILS5_0ELi18ELi2EN4cute5tupleIJNSA_1CILi2EEENSC_ILi1EEESE_EEENS1_36KernelImplicitTmaWarpSpecializedSm90ELi1EEENSB_IJNSC_ILi128EEENSC_ILi64EEENSB_IJNSC_ILi32EEEEEEEEENS_6half_tESN_NSA_8TiledMMAINSA_8MMA_AtomIJNSA_4SM904GMMA25MMA_64x64x16_F32F16F16_SSILNSR_5MajorE0ELST_0ELNSR_7ScaleInE1ELSU_1EEEEEENSA_6LayoutINSB_IJSE_SE_SE_EEENSB_IJNSC_ILi0EEESZ_SZ_EEEEENSB_IJNSA_10UnderscoreES12_S12_EEEEENS7_6detail26Sm90ImplicitGemmTileTraitsINSA_20SM90_TMA_LOAD_IM2COLENSA_14ComposedLayoutINSA_7SwizzleILi2ELi4ELi3EEENSA_18smem_ptr_flag_bitsILi16EEENSX_INSB_IJNSB_IJNSC_ILi8EEENSC_ILi16EEEEEENSB_IJSK_SE_EEENSB_IJSE_NSC_ILi18EEEEEEEEENSB_IJNSB_IJSK_NSC_ILi256EEEEEENSB_IJSE_SZ_EEENSB_IJSZ_NSC_ILi4096EEEEEEEEEEEEEvEENS16_INSA_23SM90_TMA_LOAD_MULTICASTENS18_IS1A_S1C_NSX_INSB_IJNSB_IJS1D_S1D_EEES1G_S1I_EEENSB_IJS1L_S1M_NSB_IJSZ_NSC_ILi2048EEEEEEEEEEEEEvEEEENS_8epilogue10collective6detail29Sm90TmaWarpSpecializedAdapterINS24_15DefaultEpilogueISN_NSB_IJNSB_IJlllEEESE_SZ_EEES29_NS23_6thread17LinearCombinationISN_Li1EffLNS2A_9ScaleType4KindE0ELNS_15FloatRoundStyleE2ESN_EENS_4gemm15EpilogueDefaultEEEEEvvEEEEvNT_6ParamsE:
	.zero		1536


//--------------------- SYMBOLS --------------------------

	.type		.nv.reservedSmem.offset0,@object
	.size		.nv.reservedSmem.offset0,0x4
